	.target	sm_100a

	.elftype	@"ET_EXEC"


//--------------------- .note.nv.tkinfo           --------------------------
	.section	.note.nv.tkinfo,"",@"SHT_NOTE"
	.sectionflags	@"SHF_NOTE_NV_TKINFO"
	.tkinfo
        /*0018*/ 	.word	0x00000002
        /*0030*/ 	.string	""
        /*0030*/ 	.string	"ptxas"
        /*0030*/ 	.string	"Cuda compilation tools, release 13.0, V13.0.88"
        /*0030*/ 	.string	"Build cuda_13.0.r13.0/compiler.36424714_0"
        /*0030*/ 	.string	"-arch sm_100a -m 64 "



//--------------------- .note.nv.cuinfo           --------------------------
	.section	.note.nv.cuinfo,"",@"SHT_NOTE"
	.sectionflags	@"SHF_NOTE_NV_CUINFO"
        /*0018*/ 	.short	0x0002
        /*001a*/ 	.short	0x0064
        /*001c*/ 	.short	0x0082
	.zero		2


//--------------------- .nv.info                  --------------------------
	.section	.nv.info,"",@"SHT_CUDA_INFO"
	.align	4


	//----- nvinfo : EIATTR_REGCOUNT
	.align		4
        /*0000*/ 	.byte	0x04, 0x2f
        /*0002*/ 	.short	(.L_19 - .L_18)
	.align		4
.L_18:
        /*0004*/ 	.word	index@(_ZN7cutlass13device_kernelINS_4gemm6kernel13GemmUniversalIN4cute5tupleIJiiiiEEENS1_10collective13CollectiveMmaINS1_35MainloopSm100TmaUmmaWarpSpecializedILi3ELi2ELi4ENS5_IJNS4_1CILi2EEESB_NSA_ILi1EEEEEEEENS5_IJNSA_ILi64EEESF_NSA_ILi128EEEEEENS_6half_tENS5_IJlSC_lEEESI_SJ_NS4_8TiledMMAINS4_8MMA_AtomIJNS4_20SM100_MMA_F16BF16_SSISI_SI_fLi64ELi64ELNS4_4UMMA5MajorE0ELSO_0ELNSN_7ScaleInE0ELSP_0EEEEEENS4_6LayoutINS5_IJSC_SC_SC_EEENS5_IJNSA_ILi0EEESU_SU_EEEEENS5_IJNS4_10UnderscoreESX_SX_EEEEENS4_23SM90_TMA_LOAD_MULTICASTENS4_14ComposedLayoutINS4_7SwizzleILi3ELi4ELi3EEENS4_18smem_ptr_flag_bitsILi16EEENSS_INS5_IJNSA_ILi8EEESF_EEENS5_IJSF_SC_EEEEEEEvNS4_8identityES10_S1A_vS1B_EENS_8epilogue10collective18CollectiveEpilogueINS1D_23Sm100TmaWarpSpecializedILi3ELi2ELi16ELb1ELb0EEEJSH_NS5_IJNSS_ISF_SC_EENSS_INSA_ILi32EEESC_EEEEESI_SJ_SI_SJ_NS1D_6fusion15FusionCallbacksIS1H_NS1M_17LinearCombinationISI_fSI_fLNS_15FloatRoundStyleE2EEESH_S1L_JEEENS4_5SM1004TMEM4LOAD26SM100_TMEM_LOAD_16dp256b4xENS4_13SM90_TMA_LOADENS11_INS12_ILi2ELi4ELi3EEES15_NSS_INS5_IJS16_S1J_EEENS5_IJS1J_SC_EEEEEEENS4_17SM75_U32x4_LDSM_NENS4_14SM90_TMA_STOREES21_NS4_17SM90_U32x4_STSM_NENS4_39AutoVectorizingCopyWithAssumedAlignmentILi128EEEEEEvvEEEEvNT_6ParamsE)
        /*0008*/ 	.word	0x00000045


	//----- nvinfo : EIATTR_FRAME_SIZE
	.align		4
.L_19:
        /*000c*/ 	.byte	0x04, 0x11
        /*000e*/ 	.short	(.L_21 - .L_20)
	.align		4
.L_20:
        /*0010*/ 	.word	index@($__internal_2_$__cuda_sm10x_tcgen05_guardrail_trap_unallocated_columns_being_dealloced)
        /*0014*/ 	.word	0x00000000


	//----- nvinfo : EIATTR_FRAME_SIZE
	.align		4
.L_21:
        /*0018*/ 	.byte	0x04, 0x11
        /*001a*/ 	.short	(.L_23 - .L_22)
	.align		4
.L_22:
        /*001c*/ 	.word	index@($__internal_1_$__cuda_sm10x_tcgen05_guardrail_trap_phase_invalid_during_alloc)
        /*0020*/ 	.word	0x00000000


	//----- nvinfo : EIATTR_FRAME_SIZE
	.align		4
.L_23:
        /*0024*/ 	.byte	0x04, 0x11
        /*0026*/ 	.short	(.L_25 - .L_24)
	.align		4
.L_24:
        /*0028*/ 	.word	index@($__internal_0_$__cuda_sm10x_tcgen05_guardrail_trap_col_being_dealloced_not_returned_by_alloc)
        /*002c*/ 	.word	0x00000000


	//----- nvinfo : EIATTR_FRAME_SIZE
	.align		4
.L_25:
        /*0030*/ 	.byte	0x04, 0x11
        /*0032*/ 	.short	(.L_27 - .L_26)
	.align		4
.L_26:
        /*0034*/ 	.word	index@(_ZN7cutlass13device_kernelINS_4gemm6kernel13GemmUniversalIN4cute5tupleIJiiiiEEENS1_10collective13CollectiveMmaINS1_35MainloopSm100TmaUmmaWarpSpecializedILi3ELi2ELi4ENS5_IJNS4_1CILi2EEESB_NSA_ILi1EEEEEEEENS5_IJNSA_ILi64EEESF_NSA_ILi128EEEEEENS_6half_tENS5_IJlSC_lEEESI_SJ_NS4_8TiledMMAINS4_8MMA_AtomIJNS4_20SM100_MMA_F16BF16_SSISI_SI_fLi64ELi64ELNS4_4UMMA5MajorE0ELSO_0ELNSN_7ScaleInE0ELSP_0EEEEEENS4_6LayoutINS5_IJSC_SC_SC_EEENS5_IJNSA_ILi0EEESU_SU_EEEEENS5_IJNS4_10UnderscoreESX_SX_EEEEENS4_23SM90_TMA_LOAD_MULTICASTENS4_14ComposedLayoutINS4_7SwizzleILi3ELi4ELi3EEENS4_18smem_ptr_flag_bitsILi16EEENSS_INS5_IJNSA_ILi8EEESF_EEENS5_IJSF_SC_EEEEEEEvNS4_8identityES10_S1A_vS1B_EENS_8epilogue10collective18CollectiveEpilogueINS1D_23Sm100TmaWarpSpecializedILi3ELi2ELi16ELb1ELb0EEEJSH_NS5_IJNSS_ISF_SC_EENSS_INSA_ILi32EEESC_EEEEESI_SJ_SI_SJ_NS1D_6fusion15FusionCallbacksIS1H_NS1M_17LinearCombinationISI_fSI_fLNS_15FloatRoundStyleE2EEESH_S1L_JEEENS4_5SM1004TMEM4LOAD26SM100_TMEM_LOAD_16dp256b4xENS4_13SM90_TMA_LOADENS11_INS12_ILi2ELi4ELi3EEES15_NSS_INS5_IJS16_S1J_EEENS5_IJS1J_SC_EEEEEEENS4_17SM75_U32x4_LDSM_NENS4_14SM90_TMA_STOREES21_NS4_17SM90_U32x4_STSM_NENS4_39AutoVectorizingCopyWithAssumedAlignmentILi128EEEEEEvvEEEEvNT_6ParamsE)
        /*0038*/ 	.word	0x00000000


	//----- nvinfo : EIATTR_MIN_STACK_SIZE
	.align		4
.L_27:
        /*003c*/ 	.byte	0x04, 0x12
        /*003e*/ 	.short	(.L_29 - .L_28)
	.align		4
.L_28:
        /*0040*/ 	.word	index@(_ZN7cutlass13device_kernelINS_4gemm6kernel13GemmUniversalIN4cute5tupleIJiiiiEEENS1_10collective13CollectiveMmaINS1_35MainloopSm100TmaUmmaWarpSpecializedILi3ELi2ELi4ENS5_IJNS4_1CILi2EEESB_NSA_ILi1EEEEEEEENS5_IJNSA_ILi64EEESF_NSA_ILi128EEEEEENS_6half_tENS5_IJlSC_lEEESI_SJ_NS4_8TiledMMAINS4_8MMA_AtomIJNS4_20SM100_MMA_F16BF16_SSISI_SI_fLi64ELi64ELNS4_4UMMA5MajorE0ELSO_0ELNSN_7ScaleInE0ELSP_0EEEEEENS4_6LayoutINS5_IJSC_SC_SC_EEENS5_IJNSA_ILi0EEESU_SU_EEEEENS5_IJNS4_10UnderscoreESX_SX_EEEEENS4_23SM90_TMA_LOAD_MULTICASTENS4_14ComposedLayoutINS4_7SwizzleILi3ELi4ELi3EEENS4_18smem_ptr_flag_bitsILi16EEENSS_INS5_IJNSA_ILi8EEESF_EEENS5_IJSF_SC_EEEEEEEvNS4_8identityES10_S1A_vS1B_EENS_8epilogue10collective18CollectiveEpilogueINS1D_23Sm100TmaWarpSpecializedILi3ELi2ELi16ELb1ELb0EEEJSH_NS5_IJNSS_ISF_SC_EENSS_INSA_ILi32EEESC_EEEEESI_SJ_SI_SJ_NS1D_6fusion15FusionCallbacksIS1H_NS1M_17LinearCombinationISI_fSI_fLNS_15FloatRoundStyleE2EEESH_S1L_JEEENS4_5SM1004TMEM4LOAD26SM100_TMEM_LOAD_16dp256b4xENS4_13SM90_TMA_LOADENS11_INS12_ILi2ELi4ELi3EEES15_NSS_INS5_IJS16_S1J_EEENS5_IJS1J_SC_EEEEEEENS4_17SM75_U32x4_LDSM_NENS4_14SM90_TMA_STOREES21_NS4_17SM90_U32x4_STSM_NENS4_39AutoVectorizingCopyWithAssumedAlignmentILi128EEEEEEvvEEEEvNT_6ParamsE)
        /*0044*/ 	.word	0x00000000
.L_29:


//--------------------- .nv.compat                --------------------------
	.section	.nv.compat,"",@"SHT_CUDA_COMPAT_INFO"
	.align	4
        /*0000*/ 	.byte	0x02, 0x09, 0x01, 0x00, 0x02, 0x02, 0x02, 0x00, 0x02, 0x05, 0x05, 0x00, 0x03, 0x07, 0x01, 0x01
        /*0010*/ 	.byte	0x02, 0x03, 0x01, 0x00, 0x02, 0x06, 0x01, 0x00, 0x04, 0x0b, 0x08, 0x00, 0x09, 0x00, 0x00, 0x00
        /*0020*/ 	.byte	0x00, 0x00, 0x00, 0x00


//--------------------- .nv.info._ZN7cutlass13device_kernelINS_4gemm6kernel13GemmUniversalIN4cute5tupleIJiiiiEEENS1_10collective13CollectiveMmaINS1_35MainloopSm100TmaUmmaWarpSpecializedILi3ELi2ELi4ENS5_IJNS4_1CILi2EEESB_NSA_ILi1EEEEEEEENS5_IJNSA_ILi64EEESF_NSA_ILi128EEEEEENS_6half_tENS5_IJlSC_lEEESI_SJ_NS4_8TiledMMAINS4_8MMA_AtomIJNS4_20SM100_MMA_F16BF16_SSISI_SI_fLi64ELi64ELNS4_4UMMA5MajorE0ELSO_0ELNSN_7ScaleInE0ELSP_0EEEEEENS4_6LayoutINS5_IJSC_SC_SC_EEENS5_IJNSA_ILi0EEESU_SU_EEEEENS5_IJNS4_10UnderscoreESX_SX_EEEEENS4_23SM90_TMA_LOAD_MULTICASTENS4_14ComposedLayoutINS4_7SwizzleILi3ELi4ELi3EEENS4_18smem_ptr_flag_bitsILi16EEENSS_INS5_IJNSA_ILi8EEESF_EEENS5_IJSF_SC_EEEEEEEvNS4_8identityES10_S1A_vS1B_EENS_8epilogue10collective18CollectiveEpilogueINS1D_23Sm100TmaWarpSpecializedILi3ELi2ELi16ELb1ELb0EEEJSH_NS5_IJNSS_ISF_SC_EENSS_INSA_ILi32EEESC_EEEEESI_SJ_SI_SJ_NS1D_6fusion15FusionCallbacksIS1H_NS1M_17LinearCombinationISI_fSI_fLNS_15FloatRoundStyleE2EEESH_S1L_JEEENS4_5SM1004TMEM4LOAD26SM100_TMEM_LOAD_16dp256b4xENS4_13SM90_TMA_LOADENS11_INS12_ILi2ELi4ELi3EEES15_NSS_INS5_IJS16_S1J_EEENS5_IJS1J_SC_EEEEEEENS4_17SM75_U32x4_LDSM_NENS4_14SM90_TMA_STOREES21_NS4_17SM90_U32x4_STSM_NENS4_39AutoVectorizingCopyWithAssumedAlignmentILi128EEEEEEvvEEEEvNT_6ParamsE --------------------------
	.section	.nv.info._ZN7cutlass13device_kernelINS_4gemm6kernel13GemmUniversalIN4cute5tupleIJiiiiEEENS1_10collective13CollectiveMmaINS1_35MainloopSm100TmaUmmaWarpSpecializedILi3ELi2ELi4ENS5_IJNS4_1CILi2EEESB_NSA_ILi1EEEEEEEENS5_IJNSA_ILi64EEESF_NSA_ILi128EEEEEENS_6half_tENS5_IJlSC_lEEESI_SJ_NS4_8TiledMMAINS4_8MMA_AtomIJNS4_20SM100_MMA_F16BF16_SSISI_SI_fLi64ELi64ELNS4_4UMMA5MajorE0ELSO_0ELNSN_7ScaleInE0ELSP_0EEEEEENS4_6LayoutINS5_IJSC_SC_SC_EEENS5_IJNSA_ILi0EEESU_SU_EEEEENS5_IJNS4_10UnderscoreESX_SX_EEEEENS4_23SM90_TMA_LOAD_MULTICASTENS4_14ComposedLayoutINS4_7SwizzleILi3ELi4ELi3EEENS4_18smem_ptr_flag_bitsILi16EEENSS_INS5_IJNSA_ILi8EEESF_EEENS5_IJSF_SC_EEEEEEEvNS4_8identityES10_S1A_vS1B_EENS_8epilogue10collective18CollectiveEpilogueINS1D_23Sm100TmaWarpSpecializedILi3ELi2ELi16ELb1ELb0EEEJSH_NS5_IJNSS_ISF_SC_EENSS_INSA_ILi32EEESC_EEEEESI_SJ_SI_SJ_NS1D_6fusion15FusionCallbacksIS1H_NS1M_17LinearCombinationISI_fSI_fLNS_15FloatRoundStyleE2EEESH_S1L_JEEENS4_5SM1004TMEM4LOAD26SM100_TMEM_LOAD_16dp256b4xENS4_13SM90_TMA_LOADENS11_INS12_ILi2ELi4ELi3EEES15_NSS_INS5_IJS16_S1J_EEENS5_IJS1J_SC_EEEEEEENS4_17SM75_U32x4_LDSM_NENS4_14SM90_TMA_STOREES21_NS4_17SM90_U32x4_STSM_NENS4_39AutoVectorizingCopyWithAssumedAlignmentILi128EEEEEEvvEEEEvNT_6ParamsE,"",@"SHT_CUDA_INFO"
	.sectionflags	@""
	.align	4


	//----- nvinfo : EIATTR_CUDA_API_VERSION
	.align		4
        /*0000*/ 	.byte	0x04, 0x37
        /*0002*/ 	.short	(.L_31 - .L_30)
.L_30:
        /*0004*/ 	.word	0x00000082


	//----- nvinfo : EIATTR_KPARAM_INFO
	.align		4
.L_31:
        /*0008*/ 	.byte	0x04, 0x17
        /*000a*/ 	.short	(.L_33 - .L_32)
.L_32:
        /*000c*/ 	.word	0x00000000
        /*0010*/ 	.short	0x0000
        /*0012*/ 	.short	0x0000
        /*0014*/ 	.byte	0x00, 0xf0, 0x01, 0x20


	//----- nvinfo : EIATTR_AT_ENTRY_FRAGMENTS
	.align		4
.L_33:
        /*0018*/ 	.byte	0x04, 0x4f
        /*001a*/ 	.short	(.L_35 - .L_34)


	//   ....[0]....
.L_34:
        /*001c*/ 	.word	0x00000006


	//----- nvinfo : EIATTR_RESERVED_SMEM_USED
	.align		4
.L_35:
        /*0020*/ 	.byte	0x01, 0x41
	.zero		2


	//----- nvinfo : EIATTR_SPARSE_MMA_MASK
	.align		4
        /*0024*/ 	.byte	0x03, 0x50
        /*0026*/ 	.short	0x0000


	//----- nvinfo : EIATTR_TCGEN05_1CTA_USED
	.align		4
        /*0028*/ 	.byte	0x01, 0x51
	.zero		2


	//----- nvinfo : EIATTR_MAXREG_COUNT
	.align		4
        /*002c*/ 	.byte	0x03, 0x1b
        /*002e*/ 	.short	0x00ff


	//----- nvinfo : EIATTR_NUM_BARRIERS
	.align		4
        /*0030*/ 	.byte	0x02, 0x4c
        /*0032*/ 	.byte	0x07
	.zero		1


	//----- nvinfo : EIATTR_EXTERNS
	.align		4
        /*0034*/ 	.byte	0x04, 0x0f
        /*0036*/ 	.short	(.L_37 - .L_36)


	//   ....[0]....
	.align		4
.L_36:
        /*0038*/ 	.word	index@(__assertfail)


	//----- nvinfo : EIATTR_MERCURY_ISA_VERSION
	.align		4
.L_37:
        /*003c*/ 	.byte	0x03, 0x5f
        /*003e*/ 	.short	0x0101


	//----- nvinfo : EIATTR_INT_WARP_WIDE_INSTR_OFFSETS
	.align		4
        /*0040*/ 	.byte	0x04, 0x31
        /*0042*/ 	.short	(.L_39 - .L_38)


	//   ....[0]....
.L_38:
        /*0044*/ 	.word	0x000041c0


	//   ....[1]....
        /*0048*/ 	.word	0x000041f0


	//   ....[2]....
        /*004c*/ 	.word	0x00004210


	//   ....[3]....
        /*0050*/ 	.word	0x00004de0


	//   ....[4]....
        /*0054*/ 	.word	0x00004e60


	//   ....[5]....
        /*0058*/ 	.word	0x00004f60


	//   ....[6]....
        /*005c*/ 	.word	0x00005070


	//----- nvinfo : EIATTR_COOP_GROUP_MASK_REGIDS
	.align		4
.L_39:
        /*0060*/ 	.byte	0x04, 0x29
        /*0062*/ 	.short	(.L_41 - .L_40)


	//   ....[0]....
.L_40:
        /*0064*/ 	.word	0xffffffff


	//   ....[1]....
        /*0068*/ 	.word	0xffffffff


	//   ....[2]....
        /*006c*/ 	.word	0xffffffff


	//   ....[3]....
        /*0070*/ 	.word	0xffffffff


	//   ....[4]....
        /*0074*/ 	.word	0xffffffff


	//   ....[5]....
        /*0078*/ 	.word	0xffffffff


	//   ....[6]....
        /*007c*/ 	.word	0xffffffff


	//   ....[7]....
        /*0080*/ 	.word	0xffffffff


	//   ....[8]....
        /*0084*/ 	.word	0xffffffff


	//   ....[9]....
        /*0088*/ 	.word	0xffffffff


	//   ....[10]....
        /*008c*/ 	.word	0xffffffff


	//   ....[11]....
        /*0090*/ 	.word	0xffffffff


	//   ....[12]....
        /*0094*/ 	.word	0xffffffff


	//   ....[13]....
        /*0098*/ 	.word	0xffffffff


	//----- nvinfo : EIATTR_COOP_GROUP_INSTR_OFFSETS
	.align		4
.L_41:
        /*009c*/ 	.byte	0x04, 0x28
        /*009e*/ 	.short	(.L_43 - .L_42)


	//   ....[0]....
.L_42:
        /*00a0*/ 	.word	0x00000080


	//   ....[1]....
        /*00a4*/ 	.word	0x000004f0


	//   ....[2]....
        /*00a8*/ 	.word	0x00000680


	//   ....[3]....
        /*00ac*/ 	.word	0x00000800


	//   ....[4]....
        /*00b0*/ 	.word	0x00000900


	//   ....[5]....
        /*00b4*/ 	.word	0x00000a70


	//   ....[6]....
        /*00b8*/ 	.word	0x00000c10


	//   ....[7]....
        /*00bc*/ 	.word	0x00000dc0


	//   ....[8]....
        /*00c0*/ 	.word	0x000023c0


	//   ....[9]....
        /*00c4*/ 	.word	0x000031f0


	//   ....[10]....
        /*00c8*/ 	.word	0x00003400


	//   ....[11]....
        /*00cc*/ 	.word	0x00003430


	//   ....[12]....
        /*00d0*/ 	.word	0x000040a0


	//   ....[13]....
        /*00d4*/ 	.word	0x000042d0


	//----- nvinfo : EIATTR_VRC_CTA_INIT_COUNT
	.align		4
.L_43:
        /*00d8*/ 	.byte	0x02, 0x4a
        /*00da*/ 	.byte	0x80
	.zero		1


	//----- nvinfo : EIATTR_SYSCALL_OFFSETS
	.align		4
        /*00dc*/ 	.byte	0x04, 0x46
        /*00de*/ 	.short	(.L_45 - .L_44)


	//   ....[0]....
.L_44:
        /*00e0*/ 	.word	0x00005d70


	//   ....[1]....
        /*00e4*/ 	.word	0x00005e60


	//   ....[2]....
        /*00e8*/ 	.word	0x000066a0


	//   ....[3]....
        /*00ec*/ 	.word	0x00006ff0


	//----- nvinfo : EIATTR_MBARRIER_INSTR_OFFSETS
	.align		4
.L_45:
        /*00f0*/ 	.byte	0x04, 0x39
        /*00f2*/ 	.short	(.L_47 - .L_46)


	//   ....[0]....
.L_46:
        /*00f4*/ 	.word	0x00000610
        /*00f8*/ 	.word	0x000000ff
        /*00fc*/ 	.word	0x00000000
        /*0100*/ 	.short	0x0100
        /*0102*/ 	.byte	0x04
	.zero		1


	//   ....[1]....
        /*0104*/ 	.word	0x00000620
        /*0108*/ 	.word	0x000000ff
        /*010c*/ 	.word	0x00000018
        /*0110*/ 	.short	0x0100
        /*0112*/ 	.byte	0x04
	.zero		1


	//   ....[2]....
        /*0114*/ 	.word	0x00000630
        /*0118*/ 	.word	0x000000ff
        /*011c*/ 	.word	0x00000008
        /*0120*/ 	.short	0x0100
        /*0122*/ 	.byte	0x04
	.zero		1


	//   ....[3]....
        /*0124*/ 	.word	0x00000640
        /*0128*/ 	.word	0x000000ff
        /*012c*/ 	.word	0x00000020
        /*0130*/ 	.short	0x0100
        /*0132*/ 	.byte	0x04
	.zero		1


	//   ....[4]....
        /*0134*/ 	.word	0x00000650
        /*0138*/ 	.word	0x000000ff
        /*013c*/ 	.word	0x00000010
        /*0140*/ 	.short	0x0100
        /*0142*/ 	.byte	0x04
	.zero		1


	//   ....[5]....
        /*0144*/ 	.word	0x00000660
        /*0148*/ 	.word	0x000000ff
        /*014c*/ 	.word	0x00000028
        /*0150*/ 	.short	0x0100
        /*0152*/ 	.byte	0x04
	.zero		1


	//   ....[6]....
        /*0154*/ 	.word	0x00000790
        /*0158*/ 	.word	0x000000ff
        /*015c*/ 	.word	0x00000030
        /*0160*/ 	.short	0x0100
        /*0162*/ 	.byte	0x04
	.zero		1


	//   ....[7]....
        /*0164*/ 	.word	0x000007a0
        /*0168*/ 	.word	0x000000ff
        /*016c*/ 	.word	0x00000048
        /*0170*/ 	.short	0x0100
        /*0172*/ 	.byte	0x04
	.zero		1


	//   ....[8]....
        /*0174*/ 	.word	0x000007b0
        /*0178*/ 	.word	0x000000ff
        /*017c*/ 	.word	0x00000038
        /*0180*/ 	.short	0x0100
        /*0182*/ 	.byte	0x04
	.zero		1


	//   ....[9]....
        /*0184*/ 	.word	0x000007c0
        /*0188*/ 	.word	0x000000ff
        /*018c*/ 	.word	0x00000050
        /*0190*/ 	.short	0x0100
        /*0192*/ 	.byte	0x04
	.zero		1


	//   ....[10]....
        /*0194*/ 	.word	0x000007d0
        /*0198*/ 	.word	0x000000ff
        /*019c*/ 	.word	0x00000040
        /*01a0*/ 	.short	0x0100
        /*01a2*/ 	.byte	0x04
	.zero		1


	//   ....[11]....
        /*01a4*/ 	.word	0x000007e0
        /*01a8*/ 	.word	0x000000ff
        /*01ac*/ 	.word	0x00000058
        /*01b0*/ 	.short	0x0100
        /*01b2*/ 	.byte	0x04
	.zero		1


	//   ....[12]....
        /*01b4*/ 	.word	0x000008d0
        /*01b8*/ 	.word	0x000000ff
        /*01bc*/ 	.word	0x00000060
        /*01c0*/ 	.short	0x0100
        /*01c2*/ 	.byte	0x06
	.zero		1


	//   ....[13]....
        /*01c4*/ 	.word	0x000008e0
        /*01c8*/ 	.word	0x000000ff
        /*01cc*/ 	.word	0x00000068
        /*01d0*/ 	.short	0x0100
        /*01d2*/ 	.byte	0x06
	.zero		1


	//   ....[14]....
        /*01d4*/ 	.word	0x00000a20
        /*01d8*/ 	.word	0x000000ff
        /*01dc*/ 	.word	0x00000070
        /*01e0*/ 	.short	0x0100
        /*01e2*/ 	.byte	0x06
	.zero		1


	//   ....[15]....
        /*01e4*/ 	.word	0x00000a30
        /*01e8*/ 	.word	0x000000ff
        /*01ec*/ 	.word	0x00000080
        /*01f0*/ 	.short	0x0100
        /*01f2*/ 	.byte	0x06
	.zero		1


	//   ....[16]....
        /*01f4*/ 	.word	0x00000a40
        /*01f8*/ 	.word	0x000000ff
        /*01fc*/ 	.word	0x00000078
        /*0200*/ 	.short	0x0100
        /*0202*/ 	.byte	0x06
	.zero		1


	//   ....[17]....
        /*0204*/ 	.word	0x00000a50
        /*0208*/ 	.word	0x000000ff
        /*020c*/ 	.word	0x00000088
        /*0210*/ 	.short	0x0100
        /*0212*/ 	.byte	0x06
	.zero		1


	//   ....[18]....
        /*0214*/ 	.word	0x00000b80
        /*0218*/ 	.word	0x000000ff
        /*021c*/ 	.word	0x00000090
        /*0220*/ 	.short	0x0100
        /*0222*/ 	.byte	0x04
	.zero		1


	//   ....[19]....
        /*0224*/ 	.word	0x00000b90
        /*0228*/ 	.word	0x000000ff
        /*022c*/ 	.word	0x000000b0
        /*0230*/ 	.short	0x0100
        /*0232*/ 	.byte	0x04
	.zero		1


	//   ....[20]....
        /*0234*/ 	.word	0x00000ba0
        /*0238*/ 	.word	0x000000ff
        /*023c*/ 	.word	0x00000098
        /*0240*/ 	.short	0x0100
        /*0242*/ 	.byte	0x04
	.zero		1


	//   ....[21]....
        /*0244*/ 	.word	0x00000bb0
        /*0248*/ 	.word	0x000000ff
        /*024c*/ 	.word	0x000000b8
        /*0250*/ 	.short	0x0100
        /*0252*/ 	.byte	0x04
	.zero		1


	//   ....[22]....
        /*0254*/ 	.word	0x00000bc0
        /*0258*/ 	.word	0x000000ff
        /*025c*/ 	.word	0x000000a0
        /*0260*/ 	.short	0x0100
        /*0262*/ 	.byte	0x04
	.zero		1


	//   ....[23]....
        /*0264*/ 	.word	0x00000bd0
        /*0268*/ 	.word	0x000000ff
        /*026c*/ 	.word	0x000000c0
        /*0270*/ 	.short	0x0100
        /*0272*/ 	.byte	0x04
	.zero		1


	//   ....[24]....
        /*0274*/ 	.word	0x00000be0
        /*0278*/ 	.word	0x000000ff
        /*027c*/ 	.word	0x000000a8
        /*0280*/ 	.short	0x0100
        /*0282*/ 	.byte	0x04
	.zero		1


	//   ....[25]....
        /*0284*/ 	.word	0x00000bf0
        /*0288*/ 	.word	0x000000ff
        /*028c*/ 	.word	0x000000c8
        /*0290*/ 	.short	0x0100
        /*0292*/ 	.byte	0x04
	.zero		1


	//   ....[26]....
        /*0294*/ 	.word	0x00000ce0
        /*0298*/ 	.word	0x000000ff
        /*029c*/ 	.word	0x000000d0
        /*02a0*/ 	.short	0x0100
        /*02a2*/ 	.byte	0x04
	.zero		1


	//   ....[27]....
        /*02a4*/ 	.word	0x00000cf0
        /*02a8*/ 	.word	0x000000ff
        /*02ac*/ 	.word	0x000000e0
        /*02b0*/ 	.short	0x0100
        /*02b2*/ 	.byte	0x04
	.zero		1


	//   ....[28]....
        /*02b4*/ 	.word	0x00000d00
        /*02b8*/ 	.word	0x000000ff
        /*02bc*/ 	.word	0x000000d8
        /*02c0*/ 	.short	0x0100
        /*02c2*/ 	.byte	0x04
	.zero		1


	//   ....[29]....
        /*02c4*/ 	.word	0x00000d10
        /*02c8*/ 	.word	0x000000ff
        /*02cc*/ 	.word	0x000000e8
        /*02d0*/ 	.short	0x0100
        /*02d2*/ 	.byte	0x04
	.zero		1


	//   ....[30]....
        /*02d4*/ 	.word	0x000019b0
        /*02d8*/ 	.word	0x00000000
        /*02dc*/ 	.word	0x000000e0
        /*02e0*/ 	.short	0x010a
        /*02e2*/ 	.byte	0xff
	.zero		1


	//   ....[31]....
        /*02e4*/ 	.word	0x000019e0
        /*02e8*/ 	.word	0x00000000
        /*02ec*/ 	.word	0x000000d0
        /*02f0*/ 	.short	0x0101
        /*02f2*/ 	.byte	0xff
	.zero		1


	//   ....[32]....
        /*02f4*/ 	.word	0x00001ac0
        /*02f8*/ 	.word	0x000000ff
        /*02fc*/ 	.word	0x00000018
        /*0300*/ 	.short	0x010a
        /*0302*/ 	.byte	0x04
	.zero		1


	//   ....[33]....
        /*0304*/ 	.word	0x00001b40
        /*0308*/ 	.word	0x000000ff
        /*030c*/ 	.word	0x00000018
        /*0310*/ 	.short	0x010a
        /*0312*/ 	.byte	0x21
	.zero		1


	//   ....[34]....
        /*0314*/ 	.word	0x00001c80
        /*0318*/ 	.word	0x000000ff
        /*031c*/ 	.word	0x00000018
        /*0320*/ 	.short	0x010a
        /*0322*/ 	.byte	0x04
	.zero		1


	//   ....[35]....
        /*0324*/ 	.word	0x00001f40
        /*0328*/ 	.word	0x000000ff
        /*032c*/ 	.word	0x00000068
        /*0330*/ 	.short	0x0101
        /*0332*/ 	.byte	0x15
	.zero		1


	//   ....[36]....
        /*0334*/ 	.word	0x00001f60
        /*0338*/ 	.word	0x000000ff
        /*033c*/ 	.word	0x00000018
        /*0340*/ 	.short	0x010a
        /*0342*/ 	.byte	0x04
	.zero		1


	//   ....[37]....
        /*0344*/ 	.word	0x00001fe0
        /*0348*/ 	.word	0x000000ff
        /*034c*/ 	.word	0x00000018
        /*0350*/ 	.short	0x010a
        /*0352*/ 	.byte	0x21
	.zero		1


	//   ....[38]....
        /*0354*/ 	.word	0x00002120
        /*0358*/ 	.word	0x000000ff
        /*035c*/ 	.word	0x00000018
        /*0360*/ 	.short	0x010a
        /*0362*/ 	.byte	0x04
	.zero		1


	//   ....[39]....
        /*0364*/ 	.word	0x000023f0
        /*0368*/ 	.word	0x00000003
        /*036c*/ 	.word	0x00000070
        /*0370*/ 	.short	0x010a
        /*0372*/ 	.byte	0xff
	.zero		1


	//   ....[40]....
        /*0374*/ 	.word	0x00002540
        /*0378*/ 	.word	0x00000000
        /*037c*/ 	.word	0x00000000
        /*0380*/ 	.short	0x0101
        /*0382*/ 	.byte	0xff
	.zero		1


	//   ....[41]....
        /*0384*/ 	.word	0x00002b00
        /*0388*/ 	.word	0x000000ff
        /*038c*/ 	.word	0x00000000
        /*0390*/ 	.short	0x010a
        /*0392*/ 	.byte	0x04
	.zero		1


	//   ....[42]....
        /*0394*/ 	.word	0x00002b90
        /*0398*/ 	.word	0x000000ff
        /*039c*/ 	.word	0x00000000
        /*03a0*/ 	.short	0x010a
        /*03a2*/ 	.byte	0x05
	.zero		1


	//   ....[43]....
        /*03a4*/ 	.word	0x00002c30
        /*03a8*/ 	.word	0x00000000
        /*03ac*/ 	.word	0x00000000
        /*03b0*/ 	.short	0x010a
        /*03b2*/ 	.byte	0xff
	.zero		1


	//   ....[44]....
        /*03b4*/ 	.word	0x00002d50
        /*03b8*/ 	.word	0x00000002
        /*03bc*/ 	.word	0x000000d0
        /*03c0*/ 	.short	0x010a
        /*03c2*/ 	.byte	0xff
	.zero		1


	//   ....[45]....
        /*03c4*/ 	.word	0x00002dc0
        /*03c8*/ 	.word	0x00000002
        /*03cc*/ 	.word	0x00000000
        /*03d0*/ 	.short	0x0101
        /*03d2*/ 	.byte	0xff
	.zero		1


	//   ....[46]....
        /*03d4*/ 	.word	0x00002de0
        /*03d8*/ 	.word	0x000000ff
        /*03dc*/ 	.word	0x00000080
        /*03e0*/ 	.short	0x010a
        /*03e2*/ 	.byte	0x04
	.zero		1


	//   ....[47]....
        /*03e4*/ 	.word	0x00002f00
        /*03e8*/ 	.word	0x00000002
        /*03ec*/ 	.word	0x00000070
        /*03f0*/ 	.short	0x010a
        /*03f2*/ 	.byte	0xff
	.zero		1


	//   ....[48]....
        /*03f4*/ 	.word	0x00003000
        /*03f8*/ 	.word	0x00000002
        /*03fc*/ 	.word	0x00000000
        /*0400*/ 	.short	0x0101
        /*0402*/ 	.byte	0xff
	.zero		1


	//   ....[49]....
        /*0404*/ 	.word	0x00003090
        /*0408*/ 	.word	0x000000ff
        /*040c*/ 	.word	0x00000080
        /*0410*/ 	.short	0x0106
        /*0412*/ 	.byte	0x04
	.zero		1


	//   ....[50]....
        /*0414*/ 	.word	0x000030b0
        /*0418*/ 	.word	0x000000ff
        /*041c*/ 	.word	0x00000080
        /*0420*/ 	.short	0x010a
        /*0422*/ 	.byte	0x04
	.zero		1


	//   ....[51]....
        /*0424*/ 	.word	0x00003140
        /*0428*/ 	.word	0x000000ff
        /*042c*/ 	.word	0x00000080
        /*0430*/ 	.short	0x0106
        /*0432*/ 	.byte	0x07
	.zero		1


	//   ....[52]....
        /*0434*/ 	.word	0x00003180
        /*0438*/ 	.word	0x00000000
        /*043c*/ 	.word	0x00000080
        /*0440*/ 	.short	0x010a
        /*0442*/ 	.byte	0xff
	.zero		1


	//   ....[53]....
        /*0444*/ 	.word	0x00003750
        /*0448*/ 	.word	0x00000000
        /*044c*/ 	.word	0x00000070
        /*0450*/ 	.short	0x010a
        /*0452*/ 	.byte	0xff
	.zero		1


	//   ....[54]....
        /*0454*/ 	.word	0x00003850
        /*0458*/ 	.word	0x00000003
        /*045c*/ 	.word	0x00000000
        /*0460*/ 	.short	0x0101
        /*0462*/ 	.byte	0xff
	.zero		1


	//   ....[55]....
        /*0464*/ 	.word	0x00003860
        /*0468*/ 	.word	0x000000ff
        /*046c*/ 	.word	0x00000000
        /*0470*/ 	.short	0x010a
        /*0472*/ 	.byte	0x04
	.zero		1


	//   ....[56]....
        /*0474*/ 	.word	0x000038e0
        /*0478*/ 	.word	0x000000ff
        /*047c*/ 	.word	0x000000b0
        /*0480*/ 	.short	0x010a
        /*0482*/ 	.byte	0x2e
	.zero		1


	//   ....[57]....
        /*0484*/ 	.word	0x000039c0
        /*0488*/ 	.word	0x000000ff
        /*048c*/ 	.word	0x00000000
        /*0490*/ 	.short	0x010a
        /*0492*/ 	.byte	0x07
	.zero		1


	//   ....[58]....
        /*0494*/ 	.word	0x00003b00
        /*0498*/ 	.word	0x000000ff
        /*049c*/ 	.word	0x00000000
        /*04a0*/ 	.short	0x010a
        /*04a2*/ 	.byte	0x04
	.zero		1


	//   ....[59]....
        /*04a4*/ 	.word	0x00003ed0
        /*04a8*/ 	.word	0x000000ff
        /*04ac*/ 	.word	0x00000000
        /*04b0*/ 	.short	0x010a
        /*04b2*/ 	.byte	0x04
	.zero		1


	//   ....[60]....
        /*04b4*/ 	.word	0x00003f60
        /*04b8*/ 	.word	0x000000ff
        /*04bc*/ 	.word	0x00000000
        /*04c0*/ 	.short	0x010a
        /*04c2*/ 	.byte	0x05
	.zero		1


	//   ....[61]....
        /*04c4*/ 	.word	0x00003ff0
        /*04c8*/ 	.word	0x000000ff
        /*04cc*/ 	.word	0x00000000
        /*04d0*/ 	.short	0x010a
        /*04d2*/ 	.byte	0x05
	.zero		1


	//   ....[62]....
        /*04d4*/ 	.word	0x00004080
        /*04d8*/ 	.word	0x000000ff
        /*04dc*/ 	.word	0x00000000
        /*04e0*/ 	.short	0x010a
        /*04e2*/ 	.byte	0x04
	.zero		1


	//   ....[63]....
        /*04e4*/ 	.word	0x00004510
        /*04e8*/ 	.word	0x0000000c
        /*04ec*/ 	.word	0x00000070
        /*04f0*/ 	.short	0x010a
        /*04f2*/ 	.byte	0xff
	.zero		1


	//   ....[64]....
        /*04f4*/ 	.word	0x00004680
        /*04f8*/ 	.word	0x00000000
        /*04fc*/ 	.word	0x00000000
        /*0500*/ 	.short	0x0101
        /*0502*/ 	.byte	0xff
	.zero		1


	//   ....[65]....
        /*0504*/ 	.word	0x00004b00
        /*0508*/ 	.word	0x000000ff
        /*050c*/ 	.word	0x00000068
        /*0510*/ 	.short	0x010a
        /*0512*/ 	.byte	0x18
	.zero		1


	//   ....[66]....
        /*0514*/ 	.word	0x00004cc0
        /*0518*/ 	.word	0x000000ff
        /*051c*/ 	.word	0x00000048
        /*0520*/ 	.short	0x010a
        /*0522*/ 	.byte	0x04
	.zero		1


	//   ....[67]....
        /*0524*/ 	.word	0x00004e90
        /*0528*/ 	.word	0x000000ff
        /*052c*/ 	.word	0x00000030
        /*0530*/ 	.short	0x010b
        /*0532*/ 	.byte	0x04
	.zero		1


	//   ....[68]....
        /*0534*/ 	.word	0x00004ea0
        /*0538*/ 	.word	0x000000ff
        /*053c*/ 	.word	0x00000000
        /*0540*/ 	.short	0x0101
        /*0542*/ 	.byte	0x14
	.zero		1


	//   ....[69]....
        /*0544*/ 	.word	0x00004eb0
        /*0548*/ 	.word	0x000000ff
        /*054c*/ 	.word	0x00000048
        /*0550*/ 	.short	0x010a
        /*0552*/ 	.byte	0x05
	.zero		1


	//   ....[70]....
        /*0554*/ 	.word	0x000050a0
        /*0558*/ 	.word	0x000000ff
        /*055c*/ 	.word	0x00000030
        /*0560*/ 	.short	0x010b
        /*0562*/ 	.byte	0x05
	.zero		1


	//   ....[71]....
        /*0564*/ 	.word	0x000050b0
        /*0568*/ 	.word	0x000000ff
        /*056c*/ 	.word	0x00000000
        /*0570*/ 	.short	0x0101
        /*0572*/ 	.byte	0x04
	.zero		1


	//   ....[72]....
        /*0574*/ 	.word	0x00005150
        /*0578*/ 	.word	0x000000ff
        /*057c*/ 	.word	0x00000000
        /*0580*/ 	.short	0x010a
        /*0582*/ 	.byte	0x04
	.zero		1


	//   ....[73]....
        /*0584*/ 	.word	0x000051e0
        /*0588*/ 	.word	0x000000ff
        /*058c*/ 	.word	0x00000000
        /*0590*/ 	.short	0x010a
        /*0592*/ 	.byte	0x05
	.zero		1


	//   ....[74]....
        /*0594*/ 	.word	0x00005280
        /*0598*/ 	.word	0x00000000
        /*059c*/ 	.word	0x00000000
        /*05a0*/ 	.short	0x010a
        /*05a2*/ 	.byte	0xff
	.zero		1


	//   ....[75]....
        /*05a4*/ 	.word	0x000055e0
        /*05a8*/ 	.word	0x00000000
        /*05ac*/ 	.word	0x00000070
        /*05b0*/ 	.short	0x010a
        /*05b2*/ 	.byte	0xff
	.zero		1


	//   ....[76]....
        /*05b4*/ 	.word	0x000056b0
        /*05b8*/ 	.word	0x00000000
        /*05bc*/ 	.word	0x00000000
        /*05c0*/ 	.short	0x0101
        /*05c2*/ 	.byte	0xff
	.zero		1


	//   ....[77]....
        /*05c4*/ 	.word	0x000062c0
        /*05c8*/ 	.word	0x00000002
        /*05cc*/ 	.word	0x00000030
        /*05d0*/ 	.short	0x010a
        /*05d2*/ 	.byte	0xff
	.zero		1


	//   ....[78]....
        /*05d4*/ 	.word	0x00006300
        /*05d8*/ 	.word	0x0000001b
        /*05dc*/ 	.word	0x00000090
        /*05e0*/ 	.short	0x010a
        /*05e2*/ 	.byte	0xff
	.zero		1


	//   ....[79]....
        /*05e4*/ 	.word	0x000063f0
        /*05e8*/ 	.word	0x00000002
        /*05ec*/ 	.word	0x00000030
        /*05f0*/ 	.short	0x010a
        /*05f2*/ 	.byte	0xff
	.zero		1


	//   ....[80]....
        /*05f4*/ 	.word	0x00006580
        /*05f8*/ 	.word	0x0000001b
        /*05fc*/ 	.word	0x00000090
        /*0600*/ 	.short	0x010a
        /*0602*/ 	.byte	0xff
	.zero		1


	//   ....[81]....
        /*0604*/ 	.word	0x00006d50
        /*0608*/ 	.word	0x00000000
        /*060c*/ 	.word	0x00000000
        /*0610*/ 	.short	0x0101
        /*0612*/ 	.byte	0xff
	.zero		1


	//   ....[82]....
        /*0614*/ 	.word	0x00006d60
        /*0618*/ 	.word	0x00000002
        /*061c*/ 	.word	0x00000030
        /*0620*/ 	.short	0x010a
        /*0622*/ 	.byte	0xff
	.zero		1


	//   ....[83]....
        /*0624*/ 	.word	0x00006e20
        /*0628*/ 	.word	0x00000002
        /*062c*/ 	.word	0x00000030
        /*0630*/ 	.short	0x010a
        /*0632*/ 	.byte	0xff
	.zero		1


	//   ....[84]....
        /*0634*/ 	.word	0x000071d0
        /*0638*/ 	.word	0x000000ff
        /*063c*/ 	.word	0x00000000
        /*0640*/ 	.short	0x0101
        /*0642*/ 	.byte	0x04
	.zero		1


	//   ....[85]....
        /*0644*/ 	.word	0x00007720
        /*0648*/ 	.word	0x00000000
        /*064c*/ 	.word	0x00000000
        /*0650*/ 	.short	0x0101
        /*0652*/ 	.byte	0xff
	.zero		1


	//   ....[86]....
        /*0654*/ 	.word	0x000079d0
        /*0658*/ 	.word	0x000000ff
        /*065c*/ 	.word	0x00000000
        /*0660*/ 	.short	0x0101
        /*0662*/ 	.byte	0x04
	.zero		1


	//   ....[87]....
        /*0664*/ 	.word	0x000079f0
        /*0668*/ 	.word	0x00000000
        /*066c*/ 	.word	0x000000e0
        /*0670*/ 	.short	0x010a
        /*0672*/ 	.byte	0xff
	.zero		1


	//   ....[88]....
        /*0674*/ 	.word	0x00007a50
        /*0678*/ 	.word	0x00000000
        /*067c*/ 	.word	0x00000018
        /*0680*/ 	.short	0x010a
        /*0682*/ 	.byte	0xff
	.zero		1


	//   ....[89]....
        /*0684*/ 	.word	0x00007ab0
        /*0688*/ 	.word	0x00000000
        /*068c*/ 	.word	0x00000018
        /*0690*/ 	.short	0x010a
        /*0692*/ 	.byte	0xff
	.zero		1


	//   ....[90]....
        /*0694*/ 	.word	0x00007b00
        /*0698*/ 	.word	0x00000003
        /*069c*/ 	.word	0x00000070
        /*06a0*/ 	.short	0x010a
        /*06a2*/ 	.byte	0xff
	.zero		1


	//   ....[91]....
        /*06a4*/ 	.word	0x00007b60
        /*06a8*/ 	.word	0x00000000
        /*06ac*/ 	.word	0x00000000
        /*06b0*/ 	.short	0x010a
        /*06b2*/ 	.byte	0xff
	.zero		1


	//   ....[92]....
        /*06b4*/ 	.word	0x00007bc0
        /*06b8*/ 	.word	0x00000000
        /*06bc*/ 	.word	0x00000000
        /*06c0*/ 	.short	0x010a
        /*06c2*/ 	.byte	0xff
	.zero		1


	//   ....[93]....
        /*06c4*/ 	.word	0x00007c10
        /*06c8*/ 	.word	0x00000002
        /*06cc*/ 	.word	0x000000d0
        /*06d0*/ 	.short	0x010a
        /*06d2*/ 	.byte	0xff
	.zero		1


	//   ....[94]....
        /*06d4*/ 	.word	0x00007c70
        /*06d8*/ 	.word	0x00000002
        /*06dc*/ 	.word	0x00000080
        /*06e0*/ 	.short	0x010a
        /*06e2*/ 	.byte	0xff
	.zero		1


	//   ....[95]....
        /*06e4*/ 	.word	0x00007cc0
        /*06e8*/ 	.word	0x00000002
        /*06ec*/ 	.word	0x00000070
        /*06f0*/ 	.short	0x010a
        /*06f2*/ 	.byte	0xff
	.zero		1


	//   ....[96]....
        /*06f4*/ 	.word	0x00007d20
        /*06f8*/ 	.word	0x00000000
        /*06fc*/ 	.word	0x00000080
        /*0700*/ 	.short	0x010a
        /*0702*/ 	.byte	0xff
	.zero		1


	//   ....[97]....
        /*0704*/ 	.word	0x00007d70
        /*0708*/ 	.word	0x00000000
        /*070c*/ 	.word	0x00000070
        /*0710*/ 	.short	0x010a
        /*0712*/ 	.byte	0xff
	.zero		1


	//   ....[98]....
        /*0714*/ 	.word	0x00007dd0
        /*0718*/ 	.word	0x00000002
        /*071c*/ 	.word	0x000000b0
        /*0720*/ 	.short	0x010a
        /*0722*/ 	.byte	0xff
	.zero		1


	//   ....[99]....
        /*0724*/ 	.word	0x00007e30
        /*0728*/ 	.word	0x00000000
        /*072c*/ 	.word	0x00000000
        /*0730*/ 	.short	0x010a
        /*0732*/ 	.byte	0xff
	.zero		1


	//   ....[100]....
        /*0734*/ 	.word	0x00007e90
        /*0738*/ 	.word	0x00000000
        /*073c*/ 	.word	0x00000000
        /*0740*/ 	.short	0x010a
        /*0742*/ 	.byte	0xff
	.zero		1


	//   ....[101]....
        /*0744*/ 	.word	0x00007ef0
        /*0748*/ 	.word	0x00000000
        /*074c*/ 	.word	0x00000000
        /*0750*/ 	.short	0x010a
        /*0752*/ 	.byte	0xff
	.zero		1


	//   ....[102]....
        /*0754*/ 	.word	0x00007f50
        /*0758*/ 	.word	0x00000000
        /*075c*/ 	.word	0x00000000
        /*0760*/ 	.short	0x010a
        /*0762*/ 	.byte	0xff
	.zero		1


	//   ....[103]....
        /*0764*/ 	.word	0x00007fb0
        /*0768*/ 	.word	0x00000000
        /*076c*/ 	.word	0x00000000
        /*0770*/ 	.short	0x010a
        /*0772*/ 	.byte	0xff
	.zero		1


	//   ....[104]....
        /*0774*/ 	.word	0x00008000
        /*0778*/ 	.word	0x0000000c
        /*077c*/ 	.word	0x00000070
        /*0780*/ 	.short	0x010a
        /*0782*/ 	.byte	0xff
	.zero		1


	//   ....[105]....
        /*0784*/ 	.word	0x00008060
        /*0788*/ 	.word	0x00000000
        /*078c*/ 	.word	0x00000068
        /*0790*/ 	.short	0x010a
        /*0792*/ 	.byte	0xff
	.zero		1


	//   ....[106]....
        /*0794*/ 	.word	0x000080c0
        /*0798*/ 	.word	0x00000000
        /*079c*/ 	.word	0x00000048
        /*07a0*/ 	.short	0x010a
        /*07a2*/ 	.byte	0xff
	.zero		1


	//   ....[107]....
        /*07a4*/ 	.word	0x00008120
        /*07a8*/ 	.word	0x00000006
        /*07ac*/ 	.word	0x00000048
        /*07b0*/ 	.short	0x010a
        /*07b2*/ 	.byte	0xff
	.zero		1


	//   ....[108]....
        /*07b4*/ 	.word	0x00008180
        /*07b8*/ 	.word	0x00000000
        /*07bc*/ 	.word	0x00000000
        /*07c0*/ 	.short	0x010a
        /*07c2*/ 	.byte	0xff
	.zero		1


	//   ....[109]....
        /*07c4*/ 	.word	0x000081e0
        /*07c8*/ 	.word	0x00000000
        /*07cc*/ 	.word	0x00000000
        /*07d0*/ 	.short	0x010a
        /*07d2*/ 	.byte	0xff
	.zero		1


	//   ....[110]....
        /*07d4*/ 	.word	0x00008230
        /*07d8*/ 	.word	0x00000000
        /*07dc*/ 	.word	0x00000070
        /*07e0*/ 	.short	0x010a
        /*07e2*/ 	.byte	0xff
	.zero		1


	//   ....[111]....
        /*07e4*/ 	.word	0x00008280
        /*07e8*/ 	.word	0x00000002
        /*07ec*/ 	.word	0x00000030
        /*07f0*/ 	.short	0x010a
        /*07f2*/ 	.byte	0xff
	.zero		1


	//   ....[112]....
        /*07f4*/ 	.word	0x000082d0
        /*07f8*/ 	.word	0x0000001b
        /*07fc*/ 	.word	0x00000090
        /*0800*/ 	.short	0x010a
        /*0802*/ 	.byte	0xff
	.zero		1


	//   ....[113]....
        /*0804*/ 	.word	0x00008320
        /*0808*/ 	.word	0x00000002
        /*080c*/ 	.word	0x00000030
        /*0810*/ 	.short	0x010a
        /*0812*/ 	.byte	0xff
	.zero		1


	//----- nvinfo : EIATTR_NUM_MBARRIERS
	.align		4
.L_47:
        /*0814*/ 	.byte	0x03, 0x38
        /*0816*/ 	.short	0x001e


	//----- nvinfo : EIATTR_EXIT_INSTR_OFFSETS
	.align		4
        /*0818*/ 	.byte	0x04, 0x1c
        /*081a*/ 	.short	(.L_49 - .L_48)


	//   ....[0]....
.L_48:
        /*081c*/ 	.word	0x00002c60


	//   ....[1]....
        /*0820*/ 	.word	0x00003150


	//   ....[2]....
        /*0824*/ 	.word	0x000031b0


	//   ....[3]....
        /*0828*/ 	.word	0x000042e0


	//   ....[4]....
        /*082c*/ 	.word	0x000052b0


	//   ....[5]....
        /*0830*/ 	.word	0x000052f0


	//   ....[6]....
        /*0834*/ 	.word	0x000078c0


	//   ....[7]....
        /*0838*/ 	.word	0x00007940


	//   ....[8]....
        /*083c*/ 	.word	0x00007970


	//   ....[9]....
        /*0840*/ 	.word	0x000079e0


	//----- nvinfo : EIATTR_MAX_THREADS
	.align		4
.L_49:
        /*0844*/ 	.byte	0x04, 0x05
        /*0846*/ 	.short	(.L_51 - .L_50)
.L_50:
        /*0848*/ 	.word	0x00000100
        /*084c*/ 	.word	0x00000001
        /*0850*/ 	.word	0x00000001


	//----- nvinfo : EIATTR_CRS_STACK_SIZE
	.align		4
.L_51:
        /*0854*/ 	.byte	0x04, 0x1e
        /*0856*/ 	.short	(.L_53 - .L_52)
.L_52:
        /*0858*/ 	.word	0x00000000


	//----- nvinfo : EIATTR_CBANK_PARAM_SIZE
	.align		4
.L_53:
        /*085c*/ 	.byte	0x03, 0x19
        /*085e*/ 	.short	0x0800


	//----- nvinfo : EIATTR_PARAM_CBANK
	.align		4
        /*0860*/ 	.byte	0x04, 0x0a
        /*0862*/ 	.short	(.L_55 - .L_54)
	.align		4
.L_54:
        /*0864*/ 	.word	index@(.nv.constant0._ZN7cutlass13device_kernelINS_4gemm6kernel13GemmUniversalIN4cute5tupleIJiiiiEEENS1_10collective13CollectiveMmaINS1_35MainloopSm100TmaUmmaWarpSpecializedILi3ELi2ELi4ENS5_IJNS4_1CILi2EEESB_NSA_ILi1EEEEEEEENS5_IJNSA_ILi64EEESF_NSA_ILi128EEEEEENS_6half_tENS5_IJlSC_lEEESI_SJ_NS4_8TiledMMAINS4_8MMA_AtomIJNS4_20SM100_MMA_F16BF16_SSISI_SI_fLi64ELi64ELNS4_4UMMA5MajorE0ELSO_0ELNSN_7ScaleInE0ELSP_0EEEEEENS4_6LayoutINS5_IJSC_SC_SC_EEENS5_IJNSA_ILi0EEESU_SU_EEEEENS5_IJNS4_10UnderscoreESX_SX_EEEEENS4_23SM90_TMA_LOAD_MULTICASTENS4_14ComposedLayoutINS4_7SwizzleILi3ELi4ELi3EEENS4_18smem_ptr_flag_bitsILi16EEENSS_INS5_IJNSA_ILi8EEESF_EEENS5_IJSF_SC_EEEEEEEvNS4_8identityES10_S1A_vS1B_EENS_8epilogue10collective18CollectiveEpilogueINS1D_23Sm100TmaWarpSpecializedILi3ELi2ELi16ELb1ELb0EEEJSH_NS5_IJNSS_ISF_SC_EENSS_INSA_ILi32EEESC_EEEEESI_SJ_SI_SJ_NS1D_6fusion15FusionCallbacksIS1H_NS1M_17LinearCombinationISI_fSI_fLNS_15FloatRoundStyleE2EEESH_S1L_JEEENS4_5SM1004TMEM4LOAD26SM100_TMEM_LOAD_16dp256b4xENS4_13SM90_TMA_LOADENS11_INS12_ILi2ELi4ELi3EEES15_NSS_INS5_IJS16_S1J_EEENS5_IJS1J_SC_EEEEEEENS4_17SM75_U32x4_LDSM_NENS4_14SM90_TMA_STOREES21_NS4_17SM90_U32x4_STSM_NENS4_39AutoVectorizingCopyWithAssumedAlignmentILi128EEEEEEvvEEEEvNT_6ParamsE)
        /*0868*/ 	.short	0x0380
        /*086a*/ 	.short	0x0800


	//----- nvinfo : EIATTR_SW_WAR
	.align		4
.L_55:
        /*086c*/ 	.byte	0x04, 0x36
        /*086e*/ 	.short	(.L_57 - .L_56)
.L_56:
        /*0870*/ 	.word	0x00000008
.L_57:


//--------------------- .nv.callgraph             --------------------------
	.section	.nv.callgraph,"",@"SHT_CUDA_CALLGRAPH"
	.align	4
	.sectionentsize	8
	.align		4
        /*0000*/ 	.word	0x00000000
	.align		4
        /*0004*/ 	.word	0xffffffff
	.align		4
        /*0008*/ 	.word	index@(_ZN7cutlass13device_kernelINS_4gemm6kernel13GemmUniversalIN4cute5tupleIJiiiiEEENS1_10collective13CollectiveMmaINS1_35MainloopSm100TmaUmmaWarpSpecializedILi3ELi2ELi4ENS5_IJNS4_1CILi2EEESB_NSA_ILi1EEEEEEEENS5_IJNSA_ILi64EEESF_NSA_ILi128EEEEEENS_6half_tENS5_IJlSC_lEEESI_SJ_NS4_8TiledMMAINS4_8MMA_AtomIJNS4_20SM100_MMA_F16BF16_SSISI_SI_fLi64ELi64ELNS4_4UMMA5MajorE0ELSO_0ELNSN_7ScaleInE0ELSP_0EEEEEENS4_6LayoutINS5_IJSC_SC_SC_EEENS5_IJNSA_ILi0EEESU_SU_EEEEENS5_IJNS4_10UnderscoreESX_SX_EEEEENS4_23SM90_TMA_LOAD_MULTICASTENS4_14ComposedLayoutINS4_7SwizzleILi3ELi4ELi3EEENS4_18smem_ptr_flag_bitsILi16EEENSS_INS5_IJNSA_ILi8EEESF_EEENS5_IJSF_SC_EEEEEEEvNS4_8identityES10_S1A_vS1B_EENS_8epilogue10collective18CollectiveEpilogueINS1D_23Sm100TmaWarpSpecializedILi3ELi2ELi16ELb1ELb0EEEJSH_NS5_IJNSS_ISF_SC_EENSS_INSA_ILi32EEESC_EEEEESI_SJ_SI_SJ_NS1D_6fusion15FusionCallbacksIS1H_NS1M_17LinearCombinationISI_fSI_fLNS_15FloatRoundStyleE2EEESH_S1L_JEEENS4_5SM1004TMEM4LOAD26SM100_TMEM_LOAD_16dp256b4xENS4_13SM90_TMA_LOADENS11_INS12_ILi2ELi4ELi3EEES15_NSS_INS5_IJS16_S1J_EEENS5_IJS1J_SC_EEEEEEENS4_17SM75_U32x4_LDSM_NENS4_14SM90_TMA_STOREES21_NS4_17SM90_U32x4_STSM_NENS4_39AutoVectorizingCopyWithAssumedAlignmentILi128EEEEEEvvEEEEvNT_6ParamsE)
	.align		4
        /*000c*/ 	.word	index@(__assertfail)
	.align		4
        /*0010*/ 	.word	0x00000000
	.align		4
        /*0014*/ 	.word	0xfffffffe
	.align		4
        /*0018*/ 	.word	0x00000000
	.align		4
        /*001c*/ 	.word	0xfffffffd
	.align		4
        /*0020*/ 	.word	0x00000000
	.align		4
        /*0024*/ 	.word	0xfffffffc


//--------------------- .nv.constant4             --------------------------
	.section	.nv.constant4,"a",@progbits
	.align	8
	.align		8
.nv.constant4:
        /*0000*/ 	.dword	__assertfail
	.align		8
        /*0008*/ 	.dword	__unnamed_1
	.align		8
        /*0010*/ 	.dword	__unnamed_2
	.align		8
        /*0018*/ 	.dword	_ZN39_INTERNAL_eb303732_4_k_cu_28eafeee_70524cuda3std3__45__cpo5beginE
	.align		8
        /*0020*/ 	.dword	_ZN39_INTERNAL_eb303732_4_k_cu_28eafeee_70524cuda3std3__45__cpo3endE
	.align		8
        /*0028*/ 	.dword	_ZN39_INTERNAL_eb303732_4_k_cu_28eafeee_70524cuda3std3__45__cpo6cbeginE
	.align		8
        /*0030*/ 	.dword	_ZN39_INTERNAL_eb303732_4_k_cu_28eafeee_70524cuda3std3__45__cpo4cendE
	.align		8
        /*0038*/ 	.dword	_ZN39_INTERNAL_eb303732_4_k_cu_28eafeee_70524cuda3std3__441_GLOBAL__N__eb303732_4_k_cu_28eafeee_70526ignoreE
	.align		8
        /*0040*/ 	.dword	_ZN39_INTERNAL_eb303732_4_k_cu_28eafeee_70524cuda3std3__419piecewise_constructE
	.align		8
        /*0048*/ 	.dword	_ZN39_INTERNAL_eb303732_4_k_cu_28eafeee_70524cuda3std3__48in_placeE
	.align		8
        /*0050*/ 	.dword	_ZN39_INTERNAL_eb303732_4_k_cu_28eafeee_70524cuda3std6ranges3__45__cpo4swapE
	.align		8
        /*0058*/ 	.dword	_ZN39_INTERNAL_eb303732_4_k_cu_28eafeee_70524cuda3std6ranges3__45__cpo9iter_moveE
	.align		8
        /*0060*/ 	.dword	_ZN39_INTERNAL_eb303732_4_k_cu_28eafeee_70524cute7productE
	.align		8
        /*0068*/ 	.dword	_ZN39_INTERNAL_eb303732_4_k_cu_28eafeee_70524cute1_E
	.align		8
        /*0070*/ 	.dword	$str$25
	.align		8
        /*0078*/ 	.dword	$str$26
	.align		8
        /*0080*/ 	.dword	$str$27
	.align		8
        /*0088*/ 	.dword	$str$28


//--------------------- .text._ZN7cutlass13device_kernelINS_4gemm6kernel13GemmUniversalIN4cute5tupleIJiiiiEEENS1_10collective13CollectiveMmaINS1_35MainloopSm100TmaUmmaWarpSpecializedILi3ELi2ELi4ENS5_IJNS4_1CILi2EEESB_NSA_ILi1EEEEEEEENS5_IJNSA_ILi64EEESF_NSA_ILi128EEEEEENS_6half_tENS5_IJlSC_lEEESI_SJ_NS4_8TiledMMAINS4_8MMA_AtomIJNS4_20SM100_MMA_F16BF16_SSISI_SI_fLi64ELi64ELNS4_4UMMA5MajorE0ELSO_0ELNSN_7ScaleInE0ELSP_0EEEEEENS4_6LayoutINS5_IJSC_SC_SC_EEENS5_IJNSA_ILi0EEESU_SU_EEEEENS5_IJNS4_10UnderscoreESX_SX_EEEEENS4_23SM90_TMA_LOAD_MULTICASTENS4_14ComposedLayoutINS4_7SwizzleILi3ELi4ELi3EEENS4_18smem_ptr_flag_bitsILi16EEENSS_INS5_IJNSA_ILi8EEESF_EEENS5_IJSF_SC_EEEEEEEvNS4_8identityES10_S1A_vS1B_EENS_8epilogue10collective18CollectiveEpilogueINS1D_23Sm100TmaWarpSpecializedILi3ELi2ELi16ELb1ELb0EEEJSH_NS5_IJNSS_ISF_SC_EENSS_INSA_ILi32EEESC_EEEEESI_SJ_SI_SJ_NS1D_6fusion15FusionCallbacksIS1H_NS1M_17LinearCombinationISI_fSI_fLNS_15FloatRoundStyleE2EEESH_S1L_JEEENS4_5SM1004TMEM4LOAD26SM100_TMEM_LOAD_16dp256b4xENS4_13SM90_TMA_LOADENS11_INS12_ILi2ELi4ELi3EEES15_NSS_INS5_IJS16_S1J_EEENS5_IJS1J_SC_EEEEEEENS4_17SM75_U32x4_LDSM_NENS4_14SM90_TMA_STOREES21_NS4_17SM90_U32x4_STSM_NENS4_39AutoVectorizingCopyWithAssumedAlignmentILi128EEEEEEvvEEEEvNT_6ParamsE --------------------------
	.section	.text._ZN7cutlass13device_kernelINS_4gemm6kernel13GemmUniversalIN4cute5tupleIJiiiiEEENS1_10collective13CollectiveMmaINS1_35MainloopSm100TmaUmmaWarpSpecializedILi3ELi2ELi4ENS5_IJNS4_1CILi2EEESB_NSA_ILi1EEEEEEEENS5_IJNSA_ILi64EEESF_NSA_ILi128EEEEEENS_6half_tENS5_IJlSC_lEEESI_SJ_NS4_8TiledMMAINS4_8MMA_AtomIJNS4_20SM100_MMA_F16BF16_SSISI_SI_fLi64ELi64ELNS4_4UMMA5MajorE0ELSO_0ELNSN_7ScaleInE0ELSP_0EEEEEENS4_6LayoutINS5_IJSC_SC_SC_EEENS5_IJNSA_ILi0EEESU_SU_EEEEENS5_IJNS4_10UnderscoreESX_SX_EEEEENS4_23SM90_TMA_LOAD_MULTICASTENS4_14ComposedLayoutINS4_7SwizzleILi3ELi4ELi3EEENS4_18smem_ptr_flag_bitsILi16EEENSS_INS5_IJNSA_ILi8EEESF_EEENS5_IJSF_SC_EEEEEEEvNS4_8identityES10_S1A_vS1B_EENS_8epilogue10collective18CollectiveEpilogueINS1D_23Sm100TmaWarpSpecializedILi3ELi2ELi16ELb1ELb0EEEJSH_NS5_IJNSS_ISF_SC_EENSS_INSA_ILi32EEESC_EEEEESI_SJ_SI_SJ_NS1D_6fusion15FusionCallbacksIS1H_NS1M_17LinearCombinationISI_fSI_fLNS_15FloatRoundStyleE2EEESH_S1L_JEEENS4_5SM1004TMEM4LOAD26SM100_TMEM_LOAD_16dp256b4xENS4_13SM90_TMA_LOADENS11_INS12_ILi2ELi4ELi3EEES15_NSS_INS5_IJS16_S1J_EEENS5_IJS1J_SC_EEEEEEENS4_17SM75_U32x4_LDSM_NENS4_14SM90_TMA_STOREES21_NS4_17SM90_U32x4_STSM_NENS4_39AutoVectorizingCopyWithAssumedAlignmentILi128EEEEEEvvEEEEvNT_6ParamsE,"ax",@progbits
	.align	128
.text._ZN7cutlass13device_kernelINS_4gemm6kernel13GemmUniversalIN4cute5tupleIJiiiiEEENS1_10collective13CollectiveMmaINS1_35MainloopSm100TmaUmmaWarpSpecializedILi3ELi2ELi4ENS5_IJNS4_1CILi2EEESB_NSA_ILi1EEEEEEEENS5_IJNSA_ILi64EEESF_NSA_ILi128EEEEEENS_6half_tENS5_IJlSC_lEEESI_SJ_NS4_8TiledMMAINS4_8MMA_AtomIJNS4_20SM100_MMA_F16BF16_SSISI_SI_fLi64ELi64ELNS4_4UMMA5MajorE0ELSO_0ELNSN_7ScaleInE0ELSP_0EEEEEENS4_6LayoutINS5_IJSC_SC_SC_EEENS5_IJNSA_ILi0EEESU_SU_EEEEENS5_IJNS4_10UnderscoreESX_SX_EEEEENS4_23SM90_TMA_LOAD_MULTICASTENS4_14ComposedLayoutINS4_7SwizzleILi3ELi4ELi3EEENS4_18smem_ptr_flag_bitsILi16EEENSS_INS5_IJNSA_ILi8EEESF_EEENS5_IJSF_SC_EEEEEEEvNS4_8identityES10_S1A_vS1B_EENS_8epilogue10collective18CollectiveEpilogueINS1D_23Sm100TmaWarpSpecializedILi3ELi2ELi16ELb1ELb0EEEJSH_NS5_IJNSS_ISF_SC_EENSS_INSA_ILi32EEESC_EEEEESI_SJ_SI_SJ_NS1D_6fusion15FusionCallbacksIS1H_NS1M_17LinearCombinationISI_fSI_fLNS_15FloatRoundStyleE2EEESH_S1L_JEEENS4_5SM1004TMEM4LOAD26SM100_TMEM_LOAD_16dp256b4xENS4_13SM90_TMA_LOADENS11_INS12_ILi2ELi4ELi3EEES15_NSS_INS5_IJS16_S1J_EEENS5_IJS1J_SC_EEEEEEENS4_17SM75_U32x4_LDSM_NENS4_14SM90_TMA_STOREES21_NS4_17SM90_U32x4_STSM_NENS4_39AutoVectorizingCopyWithAssumedAlignmentILi128EEEEEEvvEEEEvNT_6ParamsE:
        .type           _ZN7cutlass13device_kernelINS_4gemm6kernel13GemmUniversalIN4cute5tupleIJiiiiEEENS1_10collective13CollectiveMmaINS1_35MainloopSm100TmaUmmaWarpSpecializedILi3ELi2ELi4ENS5_IJNS4_1CILi2EEESB_NSA_ILi1EEEEEEEENS5_IJNSA_ILi64EEESF_NSA_ILi128EEEEEENS_6half_tENS5_IJlSC_lEEESI_SJ_NS4_8TiledMMAINS4_8MMA_AtomIJNS4_20SM100_MMA_F16BF16_SSISI_SI_fLi64ELi64ELNS4_4UMMA5MajorE0ELSO_0ELNSN_7ScaleInE0ELSP_0EEEEEENS4_6LayoutINS5_IJSC_SC_SC_EEENS5_IJNSA_ILi0EEESU_SU_EEEEENS5_IJNS4_10UnderscoreESX_SX_EEEEENS4_23SM90_TMA_LOAD_MULTICASTENS4_14ComposedLayoutINS4_7SwizzleILi3ELi4ELi3EEENS4_18smem_ptr_flag_bitsILi16EEENSS_INS5_IJNSA_ILi8EEESF_EEENS5_IJSF_SC_EEEEEEEvNS4_8identityES10_S1A_vS1B_EENS_8epilogue10collective18CollectiveEpilogueINS1D_23Sm100TmaWarpSpecializedILi3ELi2ELi16ELb1ELb0EEEJSH_NS5_IJNSS_ISF_SC_EENSS_INSA_ILi32EEESC_EEEEESI_SJ_SI_SJ_NS1D_6fusion15FusionCallbacksIS1H_NS1M_17LinearCombinationISI_fSI_fLNS_15FloatRoundStyleE2EEESH_S1L_JEEENS4_5SM1004TMEM4LOAD26SM100_TMEM_LOAD_16dp256b4xENS4_13SM90_TMA_LOADENS11_INS12_ILi2ELi4ELi3EEES15_NSS_INS5_IJS16_S1J_EEENS5_IJS1J_SC_EEEEEEENS4_17SM75_U32x4_LDSM_NENS4_14SM90_TMA_STOREES21_NS4_17SM90_U32x4_STSM_NENS4_39AutoVectorizingCopyWithAssumedAlignmentILi128EEEEEEvvEEEEvNT_6ParamsE,@function
        .size           _ZN7cutlass13device_kernelINS_4gemm6kernel13GemmUniversalIN4cute5tupleIJiiiiEEENS1_10collective13CollectiveMmaINS1_35MainloopSm100TmaUmmaWarpSpecializedILi3ELi2ELi4ENS5_IJNS4_1CILi2EEESB_NSA_ILi1EEEEEEEENS5_IJNSA_ILi64EEESF_NSA_ILi128EEEEEENS_6half_tENS5_IJlSC_lEEESI_SJ_NS4_8TiledMMAINS4_8MMA_AtomIJNS4_20SM100_MMA_F16BF16_SSISI_SI_fLi64ELi64ELNS4_4UMMA5MajorE0ELSO_0ELNSN_7ScaleInE0ELSP_0EEEEEENS4_6LayoutINS5_IJSC_SC_SC_EEENS5_IJNSA_ILi0EEESU_SU_EEEEENS5_IJNS4_10UnderscoreESX_SX_EEEEENS4_23SM90_TMA_LOAD_MULTICASTENS4_14ComposedLayoutINS4_7SwizzleILi3ELi4ELi3EEENS4_18smem_ptr_flag_bitsILi16EEENSS_INS5_IJNSA_ILi8EEESF_EEENS5_IJSF_SC_EEEEEEEvNS4_8identityES10_S1A_vS1B_EENS_8epilogue10collective18CollectiveEpilogueINS1D_23Sm100TmaWarpSpecializedILi3ELi2ELi16ELb1ELb0EEEJSH_NS5_IJNSS_ISF_SC_EENSS_INSA_ILi32EEESC_EEEEESI_SJ_SI_SJ_NS1D_6fusion15FusionCallbacksIS1H_NS1M_17LinearCombinationISI_fSI_fLNS_15FloatRoundStyleE2EEESH_S1L_JEEENS4_5SM1004TMEM4LOAD26SM100_TMEM_LOAD_16dp256b4xENS4_13SM90_TMA_LOADENS11_INS12_ILi2ELi4ELi3EEES15_NSS_INS5_IJS16_S1J_EEENS5_IJS1J_SC_EEEEEEENS4_17SM75_U32x4_LDSM_NENS4_14SM90_TMA_STOREES21_NS4_17SM90_U32x4_STSM_NENS4_39AutoVectorizingCopyWithAssumedAlignmentILi128EEEEEEvvEEEEvNT_6ParamsE,(.L_x_162 - _ZN7cutlass13device_kernelINS_4gemm6kernel13GemmUniversalIN4cute5tupleIJiiiiEEENS1_10collective13CollectiveMmaINS1_35MainloopSm100TmaUmmaWarpSpecializedILi3ELi2ELi4ENS5_IJNS4_1CILi2EEESB_NSA_ILi1EEEEEEEENS5_IJNSA_ILi64EEESF_NSA_ILi128EEEEEENS_6half_tENS5_IJlSC_lEEESI_SJ_NS4_8TiledMMAINS4_8MMA_AtomIJNS4_20SM100_MMA_F16BF16_SSISI_SI_fLi64ELi64ELNS4_4UMMA5MajorE0ELSO_0ELNSN_7ScaleInE0ELSP_0EEEEEENS4_6LayoutINS5_IJSC_SC_SC_EEENS5_IJNSA_ILi0EEESU_SU_EEEEENS5_IJNS4_10UnderscoreESX_SX_EEEEENS4_23SM90_TMA_LOAD_MULTICASTENS4_14ComposedLayoutINS4_7SwizzleILi3ELi4ELi3EEENS4_18smem_ptr_flag_bitsILi16EEENSS_INS5_IJNSA_ILi8EEESF_EEENS5_IJSF_SC_EEEEEEEvNS4_8identityES10_S1A_vS1B_EENS_8epilogue10collective18CollectiveEpilogueINS1D_23Sm100TmaWarpSpecializedILi3ELi2ELi16ELb1ELb0EEEJSH_NS5_IJNSS_ISF_SC_EENSS_INSA_ILi32EEESC_EEEEESI_SJ_SI_SJ_NS1D_6fusion15FusionCallbacksIS1H_NS1M_17LinearCombinationISI_fSI_fLNS_15FloatRoundStyleE2EEESH_S1L_JEEENS4_5SM1004TMEM4LOAD26SM100_TMEM_LOAD_16dp256b4xENS4_13SM90_TMA_LOADENS11_INS12_ILi2ELi4ELi3EEES15_NSS_INS5_IJS16_S1J_EEENS5_IJS1J_SC_EEEEEEENS4_17SM75_U32x4_LDSM_NENS4_14SM90_TMA_STOREES21_NS4_17SM90_U32x4_STSM_NENS4_39AutoVectorizingCopyWithAssumedAlignmentILi128EEEEEEvvEEEEvNT_6ParamsE)
        .other          _ZN7cutlass13device_kernelINS_4gemm6kernel13GemmUniversalIN4cute5tupleIJiiiiEEENS1_10collective13CollectiveMmaINS1_35MainloopSm100TmaUmmaWarpSpecializedILi3ELi2ELi4ENS5_IJNS4_1CILi2EEESB_NSA_ILi1EEEEEEEENS5_IJNSA_ILi64EEESF_NSA_ILi128EEEEEENS_6half_tENS5_IJlSC_lEEESI_SJ_NS4_8TiledMMAINS4_8MMA_AtomIJNS4_20SM100_MMA_F16BF16_SSISI_SI_fLi64ELi64ELNS4_4UMMA5MajorE0ELSO_0ELNSN_7ScaleInE0ELSP_0EEEEEENS4_6LayoutINS5_IJSC_SC_SC_EEENS5_IJNSA_ILi0EEESU_SU_EEEEENS5_IJNS4_10UnderscoreESX_SX_EEEEENS4_23SM90_TMA_LOAD_MULTICASTENS4_14ComposedLayoutINS4_7SwizzleILi3ELi4ELi3EEENS4_18smem_ptr_flag_bitsILi16EEENSS_INS5_IJNSA_ILi8EEESF_EEENS5_IJSF_SC_EEEEEEEvNS4_8identityES10_S1A_vS1B_EENS_8epilogue10collective18CollectiveEpilogueINS1D_23Sm100TmaWarpSpecializedILi3ELi2ELi16ELb1ELb0EEEJSH_NS5_IJNSS_ISF_SC_EENSS_INSA_ILi32EEESC_EEEEESI_SJ_SI_SJ_NS1D_6fusion15FusionCallbacksIS1H_NS1M_17LinearCombinationISI_fSI_fLNS_15FloatRoundStyleE2EEESH_S1L_JEEENS4_5SM1004TMEM4LOAD26SM100_TMEM_LOAD_16dp256b4xENS4_13SM90_TMA_LOADENS11_INS12_ILi2ELi4ELi3EEES15_NSS_INS5_IJS16_S1J_EEENS5_IJS1J_SC_EEEEEEENS4_17SM75_U32x4_LDSM_NENS4_14SM90_TMA_STOREES21_NS4_17SM90_U32x4_STSM_NENS4_39AutoVectorizingCopyWithAssumedAlignmentILi128EEEEEEvvEEEEvNT_6ParamsE,@"STO_CUDA_ENTRY STV_DEFAULT"
_ZN7cutlass13device_kernelINS_4gemm6kernel13GemmUniversalIN4cute5tupleIJiiiiEEENS1_10collective13CollectiveMmaINS1_35MainloopSm100TmaUmmaWarpSpecializedILi3ELi2ELi4ENS5_IJNS4_1CILi2EEESB_NSA_ILi1EEEEEEEENS5_IJNSA_ILi64EEESF_NSA_ILi128EEEEEENS_6half_tENS5_IJlSC_lEEESI_SJ_NS4_8TiledMMAINS4_8MMA_AtomIJNS4_20SM100_MMA_F16BF16_SSISI_SI_fLi64ELi64ELNS4_4UMMA5MajorE0ELSO_0ELNSN_7ScaleInE0ELSP_0EEEEEENS4_6LayoutINS5_IJSC_SC_SC_EEENS5_IJNSA_ILi0EEESU_SU_EEEEENS5_IJNS4_10UnderscoreESX_SX_EEEEENS4_23SM90_TMA_LOAD_MULTICASTENS4_14ComposedLayoutINS4_7SwizzleILi3ELi4ELi3EEENS4_18smem_ptr_flag_bitsILi16EEENSS_INS5_IJNSA_ILi8EEESF_EEENS5_IJSF_SC_EEEEEEEvNS4_8identityES10_S1A_vS1B_EENS_8epilogue10collective18CollectiveEpilogueINS1D_23Sm100TmaWarpSpecializedILi3ELi2ELi16ELb1ELb0EEEJSH_NS5_IJNSS_ISF_SC_EENSS_INSA_ILi32EEESC_EEEEESI_SJ_SI_SJ_NS1D_6fusion15FusionCallbacksIS1H_NS1M_17LinearCombinationISI_fSI_fLNS_15FloatRoundStyleE2EEESH_S1L_JEEENS4_5SM1004TMEM4LOAD26SM100_TMEM_LOAD_16dp256b4xENS4_13SM90_TMA_LOADENS11_INS12_ILi2ELi4ELi3EEES15_NSS_INS5_IJS16_S1J_EEENS5_IJS1J_SC_EEEEEEENS4_17SM75_U32x4_LDSM_NENS4_14SM90_TMA_STOREES21_NS4_17SM90_U32x4_STSM_NENS4_39AutoVectorizingCopyWithAssumedAlignmentILi128EEEEEEvvEEEEvNT_6ParamsE:
[----:B------:R-:W1:Y:S01]  /*0000*/  LDC R1, c[0x0][0x37c] ;  /* 0x0000df00ff017b82 */ /* 0x000e620000000800 */
[----:B------:R-:W2:Y:S01]  /*0010*/  S2R R55, SR_TID.X ;  /* 0x0000000000377919 */ /* 0x000ea20000002100 */
[----:B------:R-:W3:Y:S01]  /*0020*/  LDCU.64 UR8, c[0x0][0x890] ;  /* 0x00011200ff0877ac */ /* 0x000ee20008000a00 */
[----:B------:R-:W-:Y:S02]  /*0030*/  PRMT R45, RZ, 0x7610, R45 ;  /* 0x00007610ff2d7816 */ /* 0x000fe4000000002d */
[----:B------:R-:W-:Y:S01]  /*0040*/  ELECT P4, URZ, PT ;  /* 0x0000000000ff782f */ /* 0x000fe20003880000 */
[----:B---3--:R-:W-:-:S04]  /*0050*/  UISETP.NE.U32.AND UP0, UPT, UR8, URZ, UPT ;  /* 0x000000ff0800728c */ /* 0x008fc8000bf05070 */
[----:B------:R-:W-:Y:S01]  /*0060*/  UISETP.NE.AND.EX UP0, UPT, UR9, URZ, UPT, UP0 ;  /* 0x000000ff0900728c */ /* 0x000fe2000bf05300 */
[----:B--2---:R-:W-:-:S05]  /*0070*/  SHF.R.U32.HI R46, RZ, 0x5, R55 ;  /* 0x00000005ff2e7819 */ /* 0x004fca0000011637 */
[----:B------:R-:W2:Y:S02]  /*0080*/  SHFL.IDX PT, R0, R46, RZ, 0x1f ;  /* 0x00001fff2e007589 */ /* 0x000ea400000e0000 */
[----:B--2---:R-:W-:Y:S01]  /*0090*/  R2UR UR22, R0 ;  /* 0x00000000001672ca */ /* 0x004fe200000e0000 */
[----:B-1----:R-:W-:-:S14]  /*00a0*/  BRA.U UP0, `(.L_x_0) ;  /* 0x0000000100307547 */ /* 0x002fdc000b800000 */
[----:B------:R-:W1:Y:S02]  /*00b0*/  LDCU.64 UR4, c[0x0][0x888] ;  /* 0x00011100ff0477ac */ /* 0x000e640008000a00 */
[----:B-1----:R-:W-:-:S04]  /*00c0*/  UISETP.NE.U32.AND UP0, UPT, UR4, URZ, UPT ;  /* 0x000000ff0400728c */ /* 0x002fc8000bf05070 */
[----:B------:R-:W-:-:S09]  /*00d0*/  UISETP.NE.AND.EX UP0, UPT, UR5, URZ, UPT, UP0 ;  /* 0x000000ff0500728c */ /* 0x000fd2000bf05300 */
[----:B------:R-:W-:Y:S05]  /*00e0*/  BRA.U !UP0, `(.L_x_1) ;  /* 0x0000000108147547 */ /* 0x000fea000b800000 */
[----:B------:R-:W1:Y:S01]  /*00f0*/  LDC.64 R26, c[0x0][0x888] ;  /* 0x00022200ff1a7b82 */ /* 0x000e620000000a00 */
[----:B------:R-:W1:Y:S02]  /*0100*/  LDCU.64 UR4, c[0x0][0x358] ;  /* 0x00006b00ff0477ac */ /* 0x000e640008000a00 */
[----:B-1----:R1:W5:Y:S01]  /*0110*/  LDG.E R26, desc[UR4][R26.64] ;  /* 0x000000041a1a7981 */ /* 0x002362000c1e1900 */
[----:B------:R-:W-:Y:S01]  /*0120*/  HFMA2 R45, -RZ, RZ, 0, 5.9604644775390625e-08 ;  /* 0x00000001ff2d7431 */ /* 0x000fe200000001ff */
[----:B------:R-:W-:Y:S05]  /*0130*/  BRA `(.L_x_0) ;  /* 0x00000000000c7947 */ /* 0x000fea0003800000 */
.L_x_1:
[----:B------:R-:W1:Y:S01]  /*0140*/  LDCU UR4, c[0x0][0x880] ;  /* 0x00011000ff0477ac */ /* 0x000e620008000800 */
[----:B------:R-:W-:Y:S01]  /*0150*/  HFMA2 R45, -RZ, RZ, 0, 5.9604644775390625e-08 ;  /* 0x00000001ff2d7431 */ /* 0x000fe200000001ff */
[----:B-1----:R-:W-:-:S07]  /*0160*/  MOV R26, UR4 ;  /* 0x00000004001a7c02 */ /* 0x002fce0008000f00 */
.L_x_0:
[----:B------:R-:W2:Y:S02]  /*0170*/  LDCU.64 UR4, c[0x0][0x8b0] ;  /* 0x00011600ff0477ac */ /* 0x000ea40008000a00 */
[----:B--2---:R-:W-:-:S04]  /*0180*/  UISETP.NE.U32.AND UP0, UPT, UR4, URZ, UPT ;  /* 0x000000ff0400728c */ /* 0x004fc8000bf05070 */
[----:B------:R-:W-:-:S09]  /*0190*/  UISETP.NE.AND.EX UP0, UPT, UR5, URZ, UPT, UP0 ;  /* 0x000000ff0500728c */ /* 0x000fd2000bf05300 */
[----:B------:R-:W-:Y:S05]  /*01a0*/  BRA.U UP0, `(.L_x_2) ;  /* 0x0000000100287547 */ /* 0x000fea000b800000 */
[----:B------:R-:W2:Y:S02]  /*01b0*/  LDCU.64 UR4, c[0x0][0x8a8] ;  /* 0x00011500ff0477ac */ /* 0x000ea40008000a00 */
[----:B--2---:R-:W-:-:S04]  /*01c0*/  UISETP.NE.U32.AND UP0, UPT, UR4, URZ, UPT ;  /* 0x000000ff0400728c */ /* 0x004fc8000bf05070 */
[----:B------:R-:W-:-:S09]  /*01d0*/  UISETP.NE.AND.EX UP0, UPT, UR5, URZ, UPT, UP0 ;  /* 0x000000ff0500728c */ /* 0x000fd2000bf05300 */
[----:B------:R-:W-:Y:S05]  /*01e0*/  BRA.U !UP0, `(.L_x_3) ;  /* 0x0000000108107547 */ /* 0x000fea000b800000 */
[----:B------:R-:W2:Y:S01]  /*01f0*/  LDC.64 R24, c[0x0][0x8a8] ;  /* 0x00022a00ff187b82 */ /* 0x000ea20000000a00 */
[----:B------:R-:W2:Y:S02]  /*0200*/  LDCU.64 UR4, c[0x0][0x358] ;  /* 0x00006b00ff0477ac */ /* 0x000ea40008000a00 */
[----:B--2---:R2:W5:Y:S01]  /*0210*/  LDG.E R24, desc[UR4][R24.64] ;  /* 0x0000000418187981 */ /* 0x004562000c1e1900 */
[----:B------:R-:W-:Y:S05]  /*0220*/  BRA `(.L_x_2) ;  /* 0x0000000000087947 */ /* 0x000fea0003800000 */
.L_x_3:
[----:B------:R-:W2:Y:S02]  /*0230*/  LDCU UR4, c[0x0][0x8a0] ;  /* 0x00011400ff0477ac */ /* 0x000ea40008000800 */
[----:B--2---:R-:W-:Y:S02]  /*0240*/  MOV R24, UR4 ;  /* 0x0000000400187c02 */ /* 0x004fe40008000f00 */
.L_x_2:
[----:B------:R-:W-:Y:S01]  /*0250*/  IMAD.U32 R0, RZ, RZ, UR22 ;  /* 0x00000016ff007e24 */ /* 0x000fe2000f8e00ff */
[----:B------:R-:W-:Y:S04]  /*0260*/  BSSY.RECONVERGENT B0, `(.L_x_4) ;  /* 0x000000c000007945 */ /* 0x000fe80003800200 */
[C---:B------:R-:W-:Y:S02]  /*0270*/  ISETP.NE.OR P1, PT, R0.reuse, 0x1, !P4 ;  /* 0x000000010000780c */ /* 0x040fe40006725670 */
[----:B------:R-:W-:-:S11]  /*0280*/  ISETP.NE.OR P0, PT, R0, 0x3, !P4 ;  /* 0x000000030000780c */ /* 0x000fd60006705670 */
[----:B------:R-:W-:Y:S05]  /*0290*/  @P1 BRA `(.L_x_5) ;  /* 0x0000000000201947 */ /* 0x000fea0003800000 */
[----:B------:R-:W3:Y:S02]  /*02a0*/  LDCU.64 UR4, c[0x0][0x348] ;  /* 0x00006900ff0477ac */ /* 0x000ee40008000a00 */
[----:B---3--:R-:W-:Y:S02]  /*02b0*/  UIADD3 UR6, UP1, UPT, UR4, 0x80, URZ ;  /* 0x0000008004067890 */ /* 0x008fe4000ff3e0ff */
[----:B------:R-:W-:Y:S02]  /*02c0*/  UIADD3 UR4, UP0, UPT, UR4, 0x180, URZ ;  /* 0x0000018004047890 */ /* 0x000fe4000ff1e0ff */
[----:B------:R-:W-:Y:S02]  /*02d0*/  UIADD3.X UR7, UPT, UPT, URZ, UR5, URZ, UP1, !UPT ;  /* 0x00000005ff077290 */ /* 0x000fe40008ffe4ff */
[----:B------:R-:W-:-:S07]  /*02e0*/  UIADD3.X UR5, UPT, UPT, URZ, UR5, URZ, UP0, !UPT ;  /* 0x00000005ff057290 */ /* 0x000fce00087fe4ff */
[----:B------:R3:W-:Y:S02]  /*02f0*/  UTMACCTL.PF [UR6] ;  /* 0x00000000060079b9 */ /* 0x0007e40008040000 */
[----:B------:R3:W-:Y:S02]  /*0300*/  UTMACCTL.PF [UR4] ;  /* 0x00000000040079b9 */ /* 0x0007e40008040000 */
[----:B---3--:R-:W-:Y:S01]  /*0310*/  NOP ;  /* 0x0000000000007918 */ /* 0x008fe20000000000 */
.L_x_5:
[----:B------:R-:W-:Y:S05]  /*0320*/  BSYNC.RECONVERGENT B0 ;  /* 0x0000000000007941 */ /* 0x000fea0003800200 */
.L_x_4:
[----:B------:R-:W-:Y:S04]  /*0330*/  BSSY.RECONVERGENT B0, `(.L_x_6) ;  /* 0x000000a000007945 */ /* 0x000fe80003800200 */
        /* <DEDUP_REMOVED lines=9> */
.L_x_7:
[----:B------:R-:W-:Y:S05]  /*03d0*/  BSYNC.RECONVERGENT B0 ;  /* 0x0000000000007941 */ /* 0x000fea0003800200 */
.L_x_6:
[----:B------:R-:W3:Y:S01]  /*03e0*/  LDCU.64 UR4, c[0x0][0x888] ;  /* 0x00011100ff0477ac */ /* 0x000ee20008000a00 */
[----:B------:R-:W-:Y:S02]  /*03f0*/  UISETP.EQ.U32.AND UP1, UPT, UR8, URZ, UPT ;  /* 0x000000ff0800728c */ /* 0x000fe4000bf22070 */
[----:B------:R-:W-:Y:S02]  /*0400*/  UPLOP3.LUT UP3, UPT, UPT, UPT, UPT, 0x80, 0x8 ;  /* 0x000000000008789c */ /* 0x000fe40003f6f070 */
[----:B---3--:R-:W-:-:S04]  /*0410*/  UISETP.NE.U32.AND UP0, UPT, UR4, URZ, UPT ;  /* 0x000000ff0400728c */ /* 0x008fc8000bf05070 */
[----:B------:R-:W-:-:S04]  /*0420*/  UISETP.NE.AND.EX UP0, UPT, UR5, URZ, UPT, UP0 ;  /* 0x000000ff0500728c */ /* 0x000fc8000bf05300 */
[----:B------:R-:W-:-:S04]  /*0430*/  UISETP.EQ.OR.EX UP2, UPT, UR9, URZ, !UP0, UP1 ;  /* 0x000000ff0900728c */ /* 0x000fc8000c742710 */
[----:B------:R-:W-:-:S06]  /*0440*/  UP2UR UR4, UPR, URZ, 0x4 ;  /* 0x00000004ff047883 */ /* 0x000fcc0008000000 */
[----:B------:R-:W-:Y:S01]  /*0450*/  MOV R49, UR4 ;  /* 0x0000000400317c02 */ /* 0x000fe20008000f00 */
[----:B------:R-:W-:Y:S06]  /*0460*/  BRA.U !UP2, `(.L_x_8) ;  /* 0x000000010a207547 */ /* 0x000fec000b800000 */
[----:B------:R-:W-:Y:S01]  /*0470*/  UISETP.NE.U32.AND UP1, UPT, UR8, URZ, UPT ;  /* 0x000000ff0800728c */ /* 0x000fe2000bf25070 */
[----:B-----5:R-:W-:Y:S01]  /*0480*/  FSETP.NEU.AND P0, PT, R26, RZ, PT ;  /* 0x000000ff1a00720b */ /* 0x020fe20003f0d000 */
[----:B------:R-:W-:Y:S02]  /*0490*/  USEL UR4, URZ, 0xffffffff, UP0 ;  /* 0xffffffffff047887 */ /* 0x000fe40008000000 */
[----:B------:R-:W-:-:S10]  /*04a0*/  UISETP.NE.AND.EX UP1, UPT, UR9, URZ, UPT, UP1 ;  /* 0x000000ff0900728c */ /* 0x000fd4000bf25310 */
[----:B------:R-:W-:Y:S01]  /*04b0*/  VOTEU.ANY UP0, P0 ;  /* 0x0000000000ff7886 */ /* 0x000fe20000000100 */
[----:B------:R-:W-:-:S04]  /*04c0*/  @!UP1 USEL UR4, URZ, 0xffffffff, UP0 ;  /* 0xffffffffff049887 */ /* 0x000fc80008000000 */
[----:B------:R-:W-:-:S04]  /*04d0*/  ULOP3.LUT UR4, UR4, 0x1, URZ, 0xc0, !UPT ;  /* 0x0000000104047892 */ /* 0x000fc8000f8ec0ff */
[----:B------:R-:W-:-:S11]  /*04e0*/  UISETP.NE.U32.AND UP3, UPT, UR4, 0x1, UPT ;  /* 0x000000010400788c */ /* 0x000fd6000bf65070 */
.L_x_8:
[----:B------:R-:W3:Y:S01]  /*04f0*/  SHFL.IDX PT, R2, R46, RZ, 0x1f ;  /* 0x00001fff2e027589 */ /* 0x000ee200000e0000 */
[----:B------:R-:W-:-:S04]  /*0500*/  UISETP.NE.AND UP0, UPT, UR22, 0x2, UPT ;  /* 0x000000021600788c */ /* 0x000fc8000bf05270 */
[----:B------:R-:W-:Y:S01]  /*0510*/  USEL UR37, URZ, 0x1, UP0 ;  /* 0x00000001ff257887 */ /* 0x000fe20008000000 */
[----:B---3--:R-:W-:-:S13]  /*0520*/  ISETP.NE.AND P0, PT, R2, RZ, PT ;  /* 0x000000ff0200720c */ /* 0x008fda0003f05270 */
[----:B------:R-:W-:Y:S05]  /*0530*/  @P0 BRA `(.L_x_9) ;  /* 0x0000000000500947 */ /* 0x000fea0003800000 */
[----:B------:R-:W3:Y:S01]  /*0540*/  S2UR UR4, SR_CgaCtaId ;  /* 0x00000000000479c3 */ /* 0x000ee20000008800 */
[----:B------:R-:W-:Y:S01]  /*0550*/  UMOV UR5, 0x400 ;  /* 0x0000040000057882 */ /* 0x000fe20000000000 */
[----:B------:R-:W-:Y:S01]  /*0560*/  UMOV UR8, 0x1 ;  /* 0x0000000100087882 */ /* 0x000fe20000000000 */
[----:B------:R-:W-:Y:S01]  /*0570*/  UMOV UR6, 0x3 ;  /* 0x0000000300067882 */ /* 0x000fe20000000000 */
[----:B------:R-:W-:-:S04]  /*0580*/  UIADD3 UR8, UPT, UPT, -UR8, 0x100000, URZ ;  /* 0x0010000008087890 */ /* 0x000fc8000fffe1ff */
[----:B------:R-:W-:Y:S02]  /*0590*/  USHF.L.U32 UR9, UR8, 0xb, URZ ;  /* 0x0000000b08097899 */ /* 0x000fe400080006ff */
[----:B------:R-:W-:Y:S02]  /*05a0*/  USHF.L.U32 UR8, UR8, 0x1, URZ ;  /* 0x0000000108087899 */ /* 0x000fe400080006ff */
[----:B------:R-:W-:-:S04]  /*05b0*/  UIADD3 UR6, UPT, UPT, -UR6, 0x100000, URZ ;  /* 0x0010000006067890 */ /* 0x000fc8000fffe1ff */
[----:B------:R-:W-:Y:S02]  /*05c0*/  USHF.L.U32 UR7, UR6, 0xb, URZ ;  /* 0x0000000b06077899 */ /* 0x000fe400080006ff */
[----:B------:R-:W-:Y:S01]  /*05d0*/  USHF.L.U32 UR6, UR6, 0x1, URZ ;  /* 0x0000000106067899 */ /* 0x000fe200080006ff */
[----:B------:R-:W-:Y:S01]  /*05e0*/  ELECT P0, URZ, PT ;  /* 0x0000000000ff782f */ /* 0x000fe20003800000 */
[----:B---3--:R-:W-:Y:S01]  /*05f0*/  ULEA UR4, UR4, UR5, 0x18 ;  /* 0x0000000504047291 */ /* 0x008fe2000f8ec0ff */
[----:B------:R-:W3:Y:S11]  /*0600*/  FENCE.VIEW.ASYNC.S ;  /* 0x00000000000073c6 */ /* 0x000ef60000000000 */
[----:B---3--:R3:W4:Y:S01]  /*0610*/  SYNCS.EXCH.64 URZ, [UR4], UR8 ;  /* 0x0000000804ff75b2 */ /* 0x0087220008000100 */
[----:B------:R3:W1:Y:S01]  /*0620*/  SYNCS.EXCH.64 URZ, [UR4+0x18], UR6 ;  /* 0x0000180604ff75b2 */ /* 0x0006620008000100 */
[----:B------:R3:W1:Y:S01]  /*0630*/  SYNCS.EXCH.64 URZ, [UR4+0x8], UR8 ;  /* 0x0000080804ff75b2 */ /* 0x0006620008000100 */
[----:B------:R3:W1:Y:S01]  /*0640*/  SYNCS.EXCH.64 URZ, [UR4+0x20], UR6 ;  /* 0x0000200604ff75b2 */ /* 0x0006620008000100 */
[----:B------:R3:W1:Y:S01]  /*0650*/  SYNCS.EXCH.64 URZ, [UR4+0x10], UR8 ;  /* 0x0000100804ff75b2 */ /* 0x0006620008000100 */
[----:B------:R3:W1:Y:S01]  /*0660*/  SYNCS.EXCH.64 URZ, [UR4+0x28], UR6 ;  /* 0x0000280604ff75b2 */ /* 0x0006620008000100 */
[----:B------:R-:W-:Y:S01]  /*0670*/  NOP ;  /* 0x0000000000007918 */ /* 0x000fe20000000000 */
.L_x_9:
[----:B------:R-:W2:Y:S01]  /*0680*/  SHFL.IDX PT, R2, R46, RZ, 0x1f ;  /* 0x00001fff2e027589 */ /* 0x000ea200000e0000 */
[----:B------:R-:W-:Y:S01]  /*0690*/  NOP ;  /* 0x0000000000007918 */ /* 0x000fe20000000000 */
[----:B--2---:R-:W-:-:S13]  /*06a0*/  ISETP.NE.AND P0, PT, R2, 0x1, PT ;  /* 0x000000010200780c */ /* 0x004fda0003f05270 */
[----:B------:R-:W-:Y:S05]  /*06b0*/  @P0 BRA `(.L_x_10) ;  /* 0x0000000000500947 */ /* 0x000fea0003800000 */
[----:B---3--:R-:W2:Y:S01]  /*06c0*/  S2UR UR4, SR_CgaCtaId ;  /* 0x00000000000479c3 */ /* 0x008ea20000008800 */
        /* <DEDUP_REMOVED lines=10> */
[----:B--2---:R-:W-:Y:S01]  /*0770*/  ULEA UR4, UR4, UR5, 0x18 ;  /* 0x0000000504047291 */ /* 0x004fe2000f8ec0ff */
[----:B------:R-:W2:Y:S11]  /*0780*/  FENCE.VIEW.ASYNC.S ;  /* 0x00000000000073c6 */ /* 0x000eb60000000000 */
[----:B--2---:R2:W3:Y:S01]  /*0790*/  SYNCS.EXCH.64 URZ, [UR4+0x30], UR8 ;  /* 0x0000300804ff75b2 */ /* 0x0044e20008000100 */
[----:B------:R2:W1:Y:S01]  /*07a0*/  SYNCS.EXCH.64 URZ, [UR4+0x48], UR6 ;  /* 0x0000480604ff75b2 */ /* 0x0004620008000100 */
[----:B------:R2:W1:Y:S01]  /*07b0*/  SYNCS.EXCH.64 URZ, [UR4+0x38], UR8 ;  /* 0x0000380804ff75b2 */ /* 0x0004620008000100 */
[----:B------:R2:W1:Y:S01]  /*07c0*/  SYNCS.EXCH.64 URZ, [UR4+0x50], UR6 ;  /* 0x0000500604ff75b2 */ /* 0x0004620008000100 */
[----:B------:R2:W1:Y:S01]  /*07d0*/  SYNCS.EXCH.64 URZ, [UR4+0x40], UR8 ;  /* 0x0000400804ff75b2 */ /* 0x0004620008000100 */
[----:B------:R2:W1:Y:S01]  /*07e0*/  SYNCS.EXCH.64 URZ, [UR4+0x58], UR6 ;  /* 0x0000580604ff75b2 */ /* 0x0004620008000100 */
[----:B------:R-:W-:Y:S01]  /*07f0*/  NOP ;  /* 0x0000000000007918 */ /* 0x000fe20000000000 */
.L_x_10:
[----:B------:R-:W4:Y:S01]  /*0800*/  SHFL.IDX PT, R2, R46, RZ, 0x1f ;  /* 0x00001fff2e027589 */ /* 0x000f2200000e0000 */
[----:B------:R-:W-:Y:S01]  /*0810*/  NOP ;  /* 0x0000000000007918 */ /* 0x000fe20000000000 */
[----:B----4-:R-:W-:-:S13]  /*0820*/  ISETP.NE.AND P0, PT, R2, 0x3, PT ;  /* 0x000000030200780c */ /* 0x010fda0003f05270 */
[----:B------:R-:W-:Y:S05]  /*0830*/  @P0 BRA `(.L_x_11) ;  /* 0x0000000000300947 */ /* 0x000fea0003800000 */
[----:B--23--:R-:W2:Y:S01]  /*0840*/  S2UR UR6, SR_CgaCtaId ;  /* 0x00000000000679c3 */ /* 0x00cea20000008800 */
[----:B------:R-:W-:Y:S01]  /*0850*/  UMOV UR4, 0x400 ;  /* 0x0000040000047882 */ /* 0x000fe20000000000 */
[----:B------:R-:W-:Y:S01]  /*0860*/  UMOV UR5, 0x20 ;  /* 0x0000002000057882 */ /* 0x000fe20000000000 */
[----:B------:R-:W-:Y:S01]  /*0870*/  ELECT P0, URZ, PT ;  /* 0x0000000000ff782f */ /* 0x000fe20003800000 */
[----:B--2---:R-:W-:Y:S02]  /*0880*/  ULEA UR6, UR6, UR4, 0x18 ;  /* 0x0000000406067291 */ /* 0x004fe4000f8ec0ff */
[----:B------:R-:W-:-:S04]  /*0890*/  UIADD3 UR4, UPT, UPT, -UR5, 0x100000, URZ ;  /* 0x0010000005047890 */ /* 0x000fc8000fffe1ff */
[----:B------:R-:W-:Y:S02]  /*08a0*/  USHF.L.U32 UR5, UR4, 0xb, URZ ;  /* 0x0000000b04057899 */ /* 0x000fe400080006ff */
[----:B------:R-:W-:Y:S01]  /*08b0*/  USHF.L.U32 UR4, UR4, 0x1, URZ ;  /* 0x0000000104047899 */ /* 0x000fe200080006ff */
[----:B------:R-:W2:Y:S11]  /*08c0*/  FENCE.VIEW.ASYNC.S ;  /* 0x00000000000073c6 */ /* 0x000eb60000000000 */
[----:B--2---:R4:W2:Y:S01]  /*08d0*/  SYNCS.EXCH.64 URZ, [UR6+0x60], UR4 ;  /* 0x0000600406ff75b2 */ /* 0x0048a20008000100 */
[----:B------:R4:W3:Y:S02]  /*08e0*/  SYNCS.EXCH.64 URZ, [UR6+0x68], UR4 ;  /* 0x0000680406ff75b2 */ /* 0x0008e40008000100 */
[----:B----4-:R-:W-:Y:S01]  /*08f0*/  NOP ;  /* 0x0000000000007918 */ /* 0x010fe20000000000 */
.L_x_11:
[----:B------:R-:W4:Y:S01]  /*0900*/  SHFL.IDX PT, R2, R46, RZ, 0x1f ;  /* 0x00001fff2e027589 */ /* 0x000f2200000e0000 */
[----:B------:R-:W-:Y:S01]  /*0910*/  NOP ;  /* 0x0000000000007918 */ /* 0x000fe20000000000 */
[----:B----4-:R-:W-:-:S13]  /*0920*/  ISETP.NE.AND P0, PT, R2, 0x4, PT ;  /* 0x000000040200780c */ /* 0x010fda0003f05270 */
[----:B------:R-:W-:Y:S05]  /*0930*/  @P0 BRA `(.L_x_12) ;  /* 0x00000000004c0947 */ /* 0x000fea0003800000 */
[----:B--23--:R-:W2:Y:S01]  /*0940*/  S2UR UR6, SR_CgaCtaId ;  /* 0x00000000000679c3 */ /* 0x00cea20000008800 */
[----:B------:R-:W-:Y:S01]  /*0950*/  UMOV UR4, 0x3a0 ;  /* 0x000003a000047882 */ /* 0x000fe20000000000 */
[----:B------:R-:W-:Y:S01]  /*0960*/  UMOV UR5, 0x400 ;  /* 0x0000040000057882 */ /* 0x000fe20000000000 */
[----:B------:R-:W-:Y:S01]  /*0970*/  USEL UR4, UR4, 0x320, UP3 ;  /* 0x0000032004047887 */ /* 0x000fe20009800000 */
[----:B------:R-:W-:Y:S01]  /*0980*/  UMOV UR8, 0x1 ;  /* 0x0000000100087882 */ /* 0x000fe20000000000 */
[----:B------:R-:W-:Y:S01]  /*0990*/  ELECT P0, URZ, PT ;  /* 0x0000000000ff782f */ /* 0x000fe20003800000 */
[----:B------:R-:W-:-:S04]  /*09a0*/  UIADD3 UR8, UPT, UPT, -UR8, 0x100000, URZ ;  /* 0x0010000008087890 */ /* 0x000fc8000fffe1ff */
[----:B------:R-:W-:Y:S02]  /*09b0*/  USHF.L.U32 UR9, UR8, 0xb, URZ ;  /* 0x0000000b08097899 */ /* 0x000fe400080006ff */
[----:B------:R-:W-:Y:S02]  /*09c0*/  USHF.L.U32 UR8, UR8, 0x1, URZ ;  /* 0x0000000108087899 */ /* 0x000fe400080006ff */
[----:B--2---:R-:W-:Y:S02]  /*09d0*/  ULEA UR6, UR6, UR5, 0x18 ;  /* 0x0000000506067291 */ /* 0x004fe4000f8ec0ff */
[----:B------:R-:W-:-:S04]  /*09e0*/  UIADD3 UR4, UPT, UPT, -UR4, 0x100000, URZ ;  /* 0x0010000004047890 */ /* 0x000fc8000fffe1ff */
[----:B------:R-:W-:Y:S02]  /*09f0*/  USHF.L.U32 UR5, UR4, 0xb, URZ ;  /* 0x0000000b04057899 */ /* 0x000fe400080006ff */
[----:B------:R-:W-:Y:S01]  /*0a00*/  USHF.L.U32 UR4, UR4, 0x1, URZ ;  /* 0x0000000104047899 */ /* 0x000fe200080006ff */
[----:B------:R-:W2:Y:S03]  /*0a10*/  FENCE.VIEW.ASYNC.S ;  /* 0x00000000000073c6 */ /* 0x000ea60000000000 */
[----:B--2---:R4:W2:Y:S08]  /*0a20*/  SYNCS.EXCH.64 URZ, [UR6+0x70], UR8 ;  /* 0x0000700806ff75b2 */ /* 0x0048b00008000100 */
[----:B------:R4:W3:Y:S01]  /*0a30*/  SYNCS.EXCH.64 URZ, [UR6+0x80], UR4 ;  /* 0x0000800406ff75b2 */ /* 0x0008e20008000100 */
[----:B------:R4:W1:Y:S01]  /*0a40*/  SYNCS.EXCH.64 URZ, [UR6+0x78], UR8 ;  /* 0x0000780806ff75b2 */ /* 0x0008620008000100 */
[----:B------:R4:W1:Y:S02]  /*0a50*/  SYNCS.EXCH.64 URZ, [UR6+0x88], UR4 ;  /* 0x0000880406ff75b2 */ /* 0x0008640008000100 */
[----:B----4-:R-:W-:Y:S01]  /*0a60*/  NOP ;  /* 0x0000000000007918 */ /* 0x010fe20000000000 */
.L_x_12:
[----:B------:R-:W4:Y:S01]  /*0a70*/  SHFL.IDX PT, R2, R46, RZ, 0x1f ;  /* 0x00001fff2e027589 */ /* 0x000f2200000e0000 */
[----:B------:R-:W-:Y:S01]  /*0a80*/  NOP ;  /* 0x0000000000007918 */ /* 0x000fe20000000000 */
[----:B----4-:R-:W-:-:S13]  /*0a90*/  ISETP.NE.AND P0, PT, R2, 0x5, PT ;  /* 0x000000050200780c */ /* 0x010fda0003f05270 */
[----:B------:R-:W-:Y:S05]  /*0aa0*/  @P0 BRA `(.L_x_13) ;  /* 0x0000000000580947 */ /* 0x000fea0003800000 */
[----:B--23--:R-:W2:Y:S01]  /*0ab0*/  S2UR UR4, SR_CgaCtaId ;  /* 0x00000000000479c3 */ /* 0x00cea20000008800 */
        /* <DEDUP_REMOVED lines=12> */
[----:B--2---:R4:W2:Y:S01]  /*0b80*/  SYNCS.EXCH.64 URZ, [UR4+0x90], UR8 ;  /* 0x0000900804ff75b2 */ /* 0x0048a20008000100 */
[----:B------:R4:W3:Y:S01]  /*0b90*/  SYNCS.EXCH.64 URZ, [UR4+0xb0], UR6 ;  /* 0x0000b00604ff75b2 */ /* 0x0008e20008000100 */
[----:B------:R4:W1:Y:S01]  /*0ba0*/  SYNCS.EXCH.64 URZ, [UR4+0x98], UR8 ;  /* 0x0000980804ff75b2 */ /* 0x0008620008000100 */
[----:B------:R4:W1:Y:S01]  /*0bb0*/  SYNCS.EXCH.64 URZ, [UR4+0xb8], UR6 ;  /* 0x0000b80604ff75b2 */ /* 0x0008620008000100 */
[----:B------:R4:W1:Y:S01]  /*0bc0*/  SYNCS.EXCH.64 URZ, [UR4+0xa0], UR8 ;  /* 0x0000a00804ff75b2 */ /* 0x0008620008000100 */
[----:B------:R4:W1:Y:S01]  /*0bd0*/  SYNCS.EXCH.64 URZ, [UR4+0xc0], UR6 ;  /* 0x0000c00604ff75b2 */ /* 0x0008620008000100 */
[----:B------:R4:W1:Y:S01]  /*0be0*/  SYNCS.EXCH.64 URZ, [UR4+0xa8], UR8 ;  /* 0x0000a80804ff75b2 */ /* 0x0008620008000100 */
[----:B------:R4:W1:Y:S02]  /*0bf0*/  SYNCS.EXCH.64 URZ, [UR4+0xc8], UR6 ;  /* 0x0000c80604ff75b2 */ /* 0x0008640008000100 */
[----:B----4-:R-:W-:Y:S01]  /*0c00*/  NOP ;  /* 0x0000000000007918 */ /* 0x010fe20000000000 */
.L_x_13:
[----:B------:R-:W4:Y:S01]  /*0c10*/  SHFL.IDX PT, R2, R46, RZ, 0x1f ;  /* 0x00001fff2e027589 */ /* 0x000f2200000e0000 */
[----:B------:R-:W1:Y:S01]  /*0c20*/  S2UR UR54, SR_CgaCtaId ;  /* 0x00000000003679c3 */ /* 0x000e620000008800 */
[----:B------:R-:W-:Y:S01]  /*0c30*/  NOP ;  /* 0x0000000000007918 */ /* 0x000fe20000000000 */
[----:B----4-:R-:W-:-:S13]  /*0c40*/  ISETP.NE.AND P0, PT, R2, 0x3, PT ;  /* 0x000000030200780c */ /* 0x010fda0003f05270 */
[----:B-1----:R-:W-:Y:S05]  /*0c50*/  @P0 BRA `(.L_x_14) ;  /* 0x0000000000340947 */ /* 0x002fea0003800000 */
[----:B--23--:R-:W-:Y:S01]  /*0c60*/  UMOV UR4, 0x400 ;  /* 0x0000040000047882 */ /* 0x00cfe20000000000 */
[----:B------:R-:W-:Y:S01]  /*0c70*/  UMOV UR6, 0x20 ;  /* 0x0000002000067882 */ /* 0x000fe20000000000 */
[----:B------:R-:W-:Y:S02]  /*0c80*/  ULEA UR4, UR54, UR4, 0x18 ;  /* 0x0000000436047291 */ /* 0x000fe4000f8ec0ff */
[----:B------:R-:W-:-:S04]  /*0c90*/  UIADD3 UR6, UPT, UPT, -UR6, 0x100000, URZ ;  /* 0x0010000006067890 */ /* 0x000fc8000fffe1ff */
[----:B------:R-:W-:Y:S02]  /*0ca0*/  USHF.L.U32 UR7, UR6, 0xb, URZ ;  /* 0x0000000b06077899 */ /* 0x000fe400080006ff */
[----:B------:R-:W-:Y:S01]  /*0cb0*/  USHF.L.U32 UR6, UR6, 0x1, URZ ;  /* 0x0000000106067899 */ /* 0x000fe200080006ff */
[----:B------:R-:W-:Y:S01]  /*0cc0*/  ELECT P0, URZ, PT ;  /* 0x0000000000ff782f */ /* 0x000fe20003800000 */
[----:B------:R-:W1:Y:S10]  /*0cd0*/  FENCE.VIEW.ASYNC.S ;  /* 0x00000000000073c6 */ /* 0x000e740000000000 */
[----:B-1----:R1:W4:Y:S01]  /*0ce0*/  SYNCS.EXCH.64 URZ, [UR4+0xd0], UR6 ;  /* 0x0000d00604ff75b2 */ /* 0x0023220008000100 */
[----:B------:R1:W2:Y:S01]  /*0cf0*/  SYNCS.EXCH.64 URZ, [UR4+0xe0], UR6 ;  /* 0x0000e00604ff75b2 */ /* 0x0002a20008000100 */
[----:B------:R1:W3:Y:S01]  /*0d00*/  SYNCS.EXCH.64 URZ, [UR4+0xd8], UR6 ;  /* 0x0000d80604ff75b2 */ /* 0x0002e20008000100 */
[----:B------:R1:W1:Y:S01]  /*0d10*/  SYNCS.EXCH.64 URZ, [UR4+0xe8], UR6 ;  /* 0x0000e80604ff75b2 */ /* 0x0002620008000100 */
[----:B------:R-:W-:Y:S01]  /*0d20*/  NOP ;  /* 0x0000000000007918 */ /* 0x000fe20000000000 */
.L_x_14:
[----:B-123--:R-:W1:Y:S01]  /*0d30*/  LDCU UR4, c[0x0][0x36c] ;  /* 0x00006d80ff0477ac */ /* 0x00ee620008000800 */
[----:B------:R-:W-:Y:S01]  /*0d40*/  ISETP.NE.OR P4, PT, R0, 0x2, !P4 ;  /* 0x000000020000780c */ /* 0x000fe20006785670 */
[----:B------:R-:W-:Y:S01]  /*0d50*/  NOP ;  /* 0x0000000000007918 */ /* 0x000fe20000000000 */
[----:B------:R-:W-:Y:S01]  /*0d60*/  LOP3.LUT R0, R55, 0x1f, RZ, 0xc0, !PT ;  /* 0x0000001f37007812 */ /* 0x000fe200078ec0ff */
[----:B------:R-:W-:Y:S02]  /*0d70*/  UISETP.NE.AND UP4, UPT, UR22, URZ, UPT ;  /* 0x000000ff1600728c */ /* 0x000fe4000bf85270 */
[----:B-1----:R-:W-:-:S09]  /*0d80*/  UISETP.EQ.U32.AND UP5, UPT, UR4, 0x1, UPT ;  /* 0x000000010400788c */ /* 0x002fd2000bfa2070 */
[----:B------:R-:W-:Y:S05]  /*0d90*/  BRA.U !UP5, `(.L_x_15) ;  /* 0x000000010d087547 */ /* 0x000fea000b800000 */
[----:B----4-:R-:W-:Y:S01]  /*0da0*/  UCGABAR_ARV ;  /* 0x00000000000079c7 */ /* 0x010fe20008000000 */
[----:B------:R-:W-:Y:S05]  /*0db0*/  BRA `(.L_x_16) ;  /* 0x0000000000047947 */ /* 0x000fea0003800000 */
.L_x_15:
[----:B----4-:R-:W-:Y:S01]  /*0dc0*/  NOP ;  /* 0x0000000000007918 */ /* 0x010fe20000000000 */
.L_x_16:
[----:B------:R-:W1:Y:S01]  /*0dd0*/  S2UR UR25, SR_CTAID.X ;  /* 0x00000000001979c3 */ /* 0x000e620000002500 */
[----:B------:R-:W-:-:S05]  /*0de0*/  CS2R.32 R48, SR_CgaSize ;  /* 0x0000000000307805 */ /* 0x000fca0000008a00 */
[----:B------:R-:W-:-:S05]  /*0df0*/  IMAD R48, R48, -0xa0, RZ ;  /* 0xffffff6030307824 */ /* 0x000fca00078e02ff */
[----:B------:R-:W-:-:S14]  /*0e00*/  R2UR UR5, R48 ;  /* 0x00000000300572ca */ /* 0x000fdc00000e0000 */
[----:B------:R-:W2:Y:S01]  /*0e10*/  LDCU UR5, c[0x0][UR5+0x2b0] ;  /* 0x00005600050577ac */ /* 0x000ea20008000800 */
[----:B------:R-:W-:-:S05]  /*0e20*/  CS2R.32 R48, SR_CgaSize ;  /* 0x0000000000307805 */ /* 0x000fca0000008a00 */
[----:B------:R-:W-:-:S05]  /*0e30*/  IMAD R48, R48, -0xa0, RZ ;  /* 0xffffff6030307824 */ /* 0x000fca00078e02ff */
[----:B------:R-:W-:-:S14]  /*0e40*/  R2UR UR4, R48 ;  /* 0x00000000300472ca */ /* 0x000fdc00000e0000 */
[----:B------:R-:W3:Y:S01]  /*0e50*/  LDCU UR4, c[0x0][UR4+0x2b4] ;  /* 0x00005680040477ac */ /* 0x000ee20008000800 */
[----:B------:R-:W4:Y:S01]  /*0e60*/  S2UR UR26, SR_CTAID.Y ;  /* 0x00000000001a79c3 */ /* 0x000f220000002600 */
[----:B------:R-:W-:-:S05]  /*0e70*/  CS2R.32 R48, SR_CgaSize ;  /* 0x0000000000307805 */ /* 0x000fca0000008a00 */
[----:B------:R-:W-:-:S05]  /*0e80*/  IMAD R48, R48, -0xa0, RZ ;  /* 0xffffff6030307824 */ /* 0x000fca00078e02ff */
[----:B------:R-:W-:-:S14]  /*0e90*/  R2UR UR7, R48 ;  /* 0x00000000300772ca */ /* 0x000fdc00000e0000 */
[----:B------:R-:W3:Y:S01]  /*0ea0*/  LDCU UR7, c[0x0][UR7+0x2a0] ;  /* 0x00005400070777ac */ /* 0x000ee20008000800 */
[----:B------:R-:W-:-:S05]  /*0eb0*/  CS2R.32 R48, SR_CgaSize ;  /* 0x0000000000307805 */ /* 0x000fca0000008a00 */
[----:B------:R-:W-:-:S05]  /*0ec0*/  IMAD R48, R48, -0xa0, RZ ;  /* 0xffffff6030307824 */ /* 0x000fca00078e02ff */
[----:B------:R-:W-:-:S14]  /*0ed0*/  R2UR UR8, R48 ;  /* 0x00000000300872ca */ /* 0x000fdc00000e0000 */
[----:B------:R-:W3:Y:S01]  /*0ee0*/  LDCU UR8, c[0x0][UR8+0x2a4] ;  /* 0x00005480080877ac */ /* 0x000ee20008000800 */
[----:B------:R-:W-:Y:S02]  /*0ef0*/  ULOP3.LUT UR53, UR54, 0x1, URZ, 0xc0, !UPT ;  /* 0x0000000136357892 */ /* 0x000fe4000f8ec0ff */
[----:B------:R-:W-:Y:S02]  /*0f00*/  USHF.R.U32.HI UR24, URZ, 0x1, UR54 ;  /* 0x00000001ff187899 */ /* 0x000fe40008011636 */
[----:B------:R-:W-:Y:S02]  /*0f10*/  UISETP.GT.U32.AND UP1, UPT, UR53, 0xffff, UPT ;  /* 0x0000ffff3500788c */ /* 0x000fe4000bf24070 */
[----:B------:R-:W-:Y:S01]  /*0f20*/  USHF.L.U32 UR39, UR54, 0xa, URZ ;  /* 0x0000000a36277899 */ /* 0x000fe200080006ff */
[----:B-1----:R-:W-:Y:S01]  /*0f30*/  I2FP.F32.U32 R3, UR25 ;  /* 0x0000001900037c45 */ /* 0x002fe20008201000 */
[----:B------:R-:W1:Y:S04]  /*0f40*/  LDCU UR23, c[0x0][0xb24] ;  /* 0x00016480ff1777ac */ /* 0x000e680008000800 */
[----:B--2---:R-:W-:Y:S01]  /*0f50*/  FMUL R3, R3, UR5 ;  /* 0x0000000503037c20 */ /* 0x004fe20008400000 */
[----:B------:R-:W2:Y:S01]  /*0f60*/  LDCU UR42, c[0x0][0xb24] ;  /* 0x00016480ff2a77ac */ /* 0x000ea20008000800 */
[----:B----4-:R-:W-:Y:S01]  /*0f70*/  I2FP.F32.U32 R2, UR26 ;  /* 0x0000001a00027c45 */ /* 0x010fe20008201000 */
[----:B------:R-:W4:Y:S03]  /*0f80*/  LDCU UR28, c[0x0][0xb30] ;  /* 0x00016600ff1c77ac */ /* 0x000f260008000800 */
[----:B------:R-:W1:Y:S01]  /*0f90*/  F2I.U32.TRUNC.NTZ R3, R3 ;  /* 0x0000000300037305 */ /* 0x000e62000020f000 */
[----:B---3--:R-:W-:Y:S01]  /*0fa0*/  FMUL R2, R2, UR4 ;  /* 0x0000000402027c20 */ /* 0x008fe20008400000 */
[----:B------:R-:W-:-:S02]  /*0fb0*/  ULOP3.LUT UR4, UR54, 0x2, URZ, 0xc0, !UPT ;  /* 0x0000000236047892 */ /* 0x000fc4000f8ec0ff */
[----:B------:R-:W-:Y:S02]  /*0fc0*/  USHF.L.U32 UR38, UR54, 0xb, URZ ;  /* 0x0000000b36267899 */ /* 0x000fe400080006ff */
[----:B------:R-:W-:Y:S02]  /*0fd0*/  UISETP.GT.U32.AND UP0, UPT, UR4, 0xffff, UPT ;  /* 0x0000ffff0400788c */ /* 0x000fe4000bf04070 */
[----:B------:R-:W3:Y:S01]  /*0fe0*/  F2I.U32.TRUNC.NTZ R2, R2 ;  /* 0x0000000200027305 */ /* 0x000ee2000020f000 */
[----:B------:R-:W-:Y:S01]  /*0ff0*/  UMOV UR32, 0x5 ;  /* 0x0000000500207882 */ /* 0x000fe20000000000 */
[----:B------:R-:W-:Y:S02]  /*1000*/  USEL UR30, UR53, 0xffff, !UP1 ;  /* 0x0000ffff351e7887 */ /* 0x000fe4000c800000 */
[----:B------:R-:W-:Y:S01]  /*1010*/  USEL UR29, UR4, 0xffff, !UP0 ;  /* 0x0000ffff041d7887 */ /* 0x000fe2000c000000 */
[----:B-1----:R-:W-:Y:S02]  /*1020*/  R2UR UR5, R3 ;  /* 0x00000000030572ca */ /* 0x002fe400000e0000 */
[----:B---3--:R-:W-:-:S02]  /*1030*/  R2UR UR6, R2 ;  /* 0x00000000020672ca */ /* 0x008fc400000e0000 */
[----:B------:R-:W-:-:S09]  /*1040*/  PRMT R2, RZ, 0x7610, R2 ;  /* 0x00007610ff027816 */ /* 0x000fd20000000002 */
[----:B------:R-:W-:-:S04]  /*1050*/  UIADD3 UR5, UPT, UPT, -UR5, URZ, URZ ;  /* 0x000000ff05057290 */ /* 0x000fc8000fffe1ff */
[----:B------:R-:W-:Y:S02]  /*1060*/  UIMAD UR5, UR7, UR5, UR25 ;  /* 0x00000005070572a4 */ /* 0x000fe4000f8e0219 */
[----:B------:R-:W-:-:S04]  /*1070*/  UIADD3 UR4, UPT, UPT, -UR6, URZ, URZ ;  /* 0x000000ff06047290 */ /* 0x000fc8000fffe1ff */
[----:B------:R-:W-:Y:S01]  /*1080*/  IMAD.U32 R48, RZ, RZ, UR5 ;  /* 0x00000005ff307e24 */ /* 0x000fe2000f8e00ff */
[----:B------:R-:W-:-:S06]  /*1090*/  UIMAD UR4, UR8, UR4, UR26 ;  /* 0x00000004080472a4 */ /* 0x000fcc000f8e021a */
[----:B------:R-:W-:Y:S01]  /*10a0*/  IMAD.U32 R47, RZ, RZ, UR4 ;  /* 0x00000004ff2f7e24 */ /* 0x000fe2000f8e00ff */
[----:B--2-4-:R-:W-:Y:S06]  /*10b0*/  BRA.U UP4, `(.L_x_17) ;  /* 0x0000000104447547 */ /* 0x014fec000b800000 */
[----:B------:R-:W-:Y:S02]  /*10c0*/  R2UR UR4, R47 ;  /* 0x000000002f0472ca */ /* 0x000fe400000e0000 */
[----:B------:R-:W-:-:S11]  /*10d0*/  R2UR UR6, R48 ;  /* 0x00000000300672ca */ /* 0x000fd600000e0000 */
[----:B------:R-:W-:Y:S02]  /*10e0*/  UISETP.NE.AND UP0, UPT, UR4, URZ, UPT ;  /* 0x000000ff0400728c */ /* 0x000fe4000bf05270 */
[----:B------:R-:W-:Y:S02]  /*10f0*/  UISETP.NE.AND UP1, UPT, UR4, 0x1, UPT ;  /* 0x000000010400788c */ /* 0x000fe4000bf25270 */
[----:B------:R-:W-:Y:S02]  /*1100*/  UISETP.NE.AND UP2, UPT, UR6, URZ, UP0 ;  /* 0x000000ff0600728c */ /* 0x000fe40008745270 */
[----:B------:R-:W-:Y:S02]  /*1110*/  USEL UR4, URZ, 0x2, UP0 ;  /* 0x00000002ff047887 */ /* 0x000fe40008000000 */
[----:B------:R-:W-:Y:S02]  /*1120*/  USEL UR8, URZ, 0x1, UP2 ;  /* 0x00000001ff087887 */ /* 0x000fe40009000000 */
[----:B------:R-:W-:-:S02]  /*1130*/  UISETP.NE.AND UP2, UPT, UR6, URZ, UPT ;  /* 0x000000ff0600728c */ /* 0x000fc4000bf45270 */
[----:B------:R-:W-:Y:S02]  /*1140*/  USEL UR5, URZ, 0x4, UP1 ;  /* 0x00000004ff057887 */ /* 0x000fe40008800000 */
[----:B------:R-:W-:Y:S02]  /*1150*/  UISETP.NE.AND UP0, UPT, UR6, 0x1, UPT ;  /* 0x000000010600788c */ /* 0x000fe4000bf05270 */
[----:B------:R-:W-:Y:S02]  /*1160*/  USEL UR6, URZ, 0x8, UP1 ;  /* 0x00000008ff067887 */ /* 0x000fe40008800000 */
[----:B------:R-:W-:Y:S02]  /*1170*/  USEL UR7, UR5, 0x4, UP2 ;  /* 0x0000000405077887 */ /* 0x000fe40009000000 */
[----:B------:R-:W-:Y:S02]  /*1180*/  USEL UR4, UR4, 0x2, UP0 ;  /* 0x0000000204047887 */ /* 0x000fe40008000000 */
[----:B------:R-:W-:-:S02]  /*1190*/  USEL UR5, UR6, 0x8, UP0 ;  /* 0x0000000806057887 */ /* 0x000fc40008000000 */
[----:B------:R-:W-:-:S04]  /*11a0*/  UIADD3 UR4, UPT, UPT, UR4, UR7, UR8 ;  /* 0x0000000704047290 */ /* 0x000fc8000fffe008 */
[----:B------:R-:W-:-:S06]  /*11b0*/  UIADD3 UR4, UPT, UPT, UR4, UR5, URZ ;  /* 0x0000000504047290 */ /* 0x000fcc000fffe0ff */
[----:B------:R-:W-:-:S07]  /*11c0*/  IMAD.U32 R2, RZ, RZ, UR4 ;  /* 0x00000004ff027e24 */ /* 0x000fce000f8e00ff */
.L_x_17:
[----:B------:R-:W1:Y:S01]  /*11d0*/  S2UR UR36, SR_CTAID.Z ;  /* 0x00000000002479c3 */ /* 0x000e620000002700 */
[----:B------:R-:W-:Y:S01]  /*11e0*/  UISETP.GE.AND UP0, UPT, UR23, 0x1, UPT ;  /* 0x000000011700788c */ /* 0x000fe2000bf06270 */
[----:B------:R-:W-:-:S08]  /*11f0*/  UMOV UR31, 0x3 ;  /* 0x00000003001f7882 */ /* 0x000fd00000000000 */
[----:B------:R-:W-:Y:S05]  /*1200*/  BRA.U !UP0, `(.L_x_18) ;  /* 0x0000000108d47547 */ /* 0x000fea000b800000 */
[----:B------:R-:W2:Y:S01]  /*1210*/  LDCU.128 UR12, c[0x0][0xb10] ;  /* 0x00016200ff0c77ac */ /* 0x000ea20008000c00 */
[----:B------:R-:W3:Y:S01]  /*1220*/  LDCU UR6, c[0x0][0x370] ;  /* 0x00006e00ff0677ac */ /* 0x000ee20008000800 */
[----:B------:R-:W4:Y:S01]  /*1230*/  LDCU UR5, c[0x0][0x374] ;  /* 0x00006e80ff0577ac */ /* 0x000f220008000800 */
[----:B------:R-:W1:Y:S01]  /*1240*/  LDCU UR27, c[0x0][0xb0c] ;  /* 0x00016180ff1b77ac */ /* 0x000e620008000800 */
[----:B------:R-:W1:Y:S01]  /*1250*/  LDCU UR4, c[0x0][0xb20] ;  /* 0x00016400ff0477ac */ /* 0x000e620008000800 */
[----:B------:R-:W1:Y:S01]  /*1260*/  LDCU.64 UR8, c[0x0][0xb28] ;  /* 0x00016500ff0877ac */ /* 0x000e620008000a00 */
[----:B--2---:R-:W-:Y:S02]  /*1270*/  UISETP.NE.AND UP0, UPT, UR14, 0x1, UPT ;  /* 0x000000010e00788c */ /* 0x004fe4000bf05270 */
[----:B----4-:R-:W-:Y:S02]  /*1280*/  UIMAD.WIDE.U32 UR10, UR5, UR15, URZ ;  /* 0x0000000f050a72a5 */ /* 0x010fe4000f8e00ff */
[----:B---3--:R-:W-:-:S02]  /*1290*/  UIMAD.WIDE.U32 UR18, UR6, UR12, URZ ;  /* 0x0000000c061272a5 */ /* 0x008fc4000f8e00ff */
[----:B-1----:R-:W-:Y:S02]  /*12a0*/  UISETP.NE.AND UP1, UPT, UR27, 0x1, UPT ;  /* 0x000000011b00788c */ /* 0x002fe4000bf25270 */
[----:B------:R-:W-:Y:S01]  /*12b0*/  UISETP.NE.AND UP2, UPT, UR23, 0x1, UPT ;  /* 0x000000011700788c */ /* 0x000fe2000bf45270 */
[----:B------:R-:W-:Y:S02]  /*12c0*/  UMOV UR10, UR11 ;  /* 0x0000000b000a7c82 */ /* 0x000fe40008000000 */
[----:B------:R-:W-:Y:S01]  /*12d0*/  UMOV UR18, UR19 ;  /* 0x0000001300127c82 */ /* 0x000fe20008000000 */
[----:B------:R-:W-:Y:S02]  /*12e0*/  @UP0 USHF.R.U32.HI UR5, URZ, UR4, UR10 ;  /* 0x00000004ff050299 */ /* 0x000fe4000801160a */
[----:B------:R-:W-:Y:S02]  /*12f0*/  UIMAD.WIDE.U32 UR20, UR26, UR15, URZ ;  /* 0x0000000f1a1472a5 */ /* 0x000fe4000f8e00ff */
[----:B------:R-:W-:-:S02]  /*1300*/  UIMAD.WIDE.U32 UR10, UR5, UR8, URZ ;  /* 0x00000008050a72a5 */ /* 0x000fc4000f8e00ff */
[----:B------:R-:W-:Y:S02]  /*1310*/  @UP1 USHF.R.U32.HI UR6, URZ, UR13, UR18 ;  /* 0x0000000dff061299 */ /* 0x000fe40008011612 */
[----:B------:R-:W-:Y:S02]  /*1320*/  UIMAD.WIDE.U32 UR16, UR25, UR12, URZ ;  /* 0x0000000c191072a5 */ /* 0x000fe4000f8e00ff */
[----:B------:R-:W-:Y:S01]  /*1330*/  UIMAD.WIDE.U32 UR18, UR6, UR8, URZ ;  /* 0x00000008061272a5 */ /* 0x000fe2000f8e00ff */
[----:B------:R-:W-:Y:S01]  /*1340*/  UMOV UR20, UR21 ;  /* 0x0000001500147c82 */ /* 0x000fe20008000000 */
[----:B------:R-:W-:Y:S01]  /*1350*/  UMOV UR10, UR11 ;  /* 0x0000000b000a7c82 */ /* 0x000fe20008000000 */
[----:B------:R-:W-:Y:S02]  /*1360*/  USHF.R.U32.HI UR20, URZ, UR4, UR20 ;  /* 0x00000004ff147299 */ /* 0x000fe40008011614 */
[----:B------:R-:W-:Y:S02]  /*1370*/  @UP2 USHF.R.U32.HI UR5, URZ, UR9, UR10 ;  /* 0x00000009ff052299 */ /* 0x000fe4000801160a */
[----:B------:R-:W-:Y:S01]  /*1380*/  UMOV UR7, UR19 ;  /* 0x0000001300077c82 */ /* 0x000fe20008000000 */
[----:B------:R-:W-:Y:S01]  /*1390*/  UMOV UR16, UR17 ;  /* 0x0000001100107c82 */ /* 0x000fe20008000000 */
[----:B------:R-:W-:-:S02]  /*13a0*/  @UP2 USHF.R.U32.HI UR6, URZ, UR9, UR7 ;  /* 0x00000009ff062299 */ /* 0x000fc40008011607 */
[----:B------:R-:W-:Y:S02]  /*13b0*/  USHF.R.U32.HI UR13, URZ, UR13, UR16 ;  /* 0x0000000dff0d7299 */ /* 0x000fe40008011610 */
[----:B------:R-:W-:Y:S02]  /*13c0*/  USEL UR4, UR26, UR20, !UP0 ;  /* 0x000000141a047287 */ /* 0x000fe4000c000000 */
[----:B------:R-:W-:Y:S02]  /*13d0*/  UIMAD UR7, UR5, UR23, URZ ;  /* 0x00000017050772a4 */ /* 0x000fe4000f8e02ff */
[----:B------:R-:W-:Y:S02]  /*13e0*/  USEL UR5, UR25, UR13, !UP1 ;  /* 0x0000000d19057287 */ /* 0x000fe4000c800000 */
[----:B------:R-:W-:Y:S02]  /*13f0*/  UIMAD UR12, UR6, UR23, URZ ;  /* 0x00000017060c72a4 */ /* 0x000fe4000f8e02ff */
[----:B------:R-:W-:-:S02]  /*1400*/  UISETP.GE.AND UP0, UPT, UR4, UR7, UPT ;  /* 0x000000070400728c */ /* 0x000fc4000bf06270 */
[----:B------:R-:W-:Y:S02]  /*1410*/  UIMAD.WIDE.U32 UR10, UR4, UR8, URZ ;  /* 0x00000008040a72a5 */ /* 0x000fe4000f8e00ff */
[----:B------:R-:W-:Y:S02]  /*1420*/  UISETP.GE.OR UP0, UPT, UR5, UR12, UP0 ;  /* 0x0000000c0500728c */ /* 0x000fe40008706670 */
[----:B------:R-:W-:Y:S02]  /*1430*/  UIMAD.WIDE.U32 UR12, UR5, UR8, URZ ;  /* 0x00000008050c72a5 */ /* 0x000fe4000f8e00ff */
[----:B------:R-:W-:Y:S01]  /*1440*/  UIADD3 UR10, UPT, UPT, -UR4, URZ, URZ ;  /* 0x000000ff040a7290 */ /* 0x000fe2000fffe1ff */
[----:B------:R-:W-:Y:S01]  /*1450*/  UMOV UR8, UR11 ;  /* 0x0000000b00087c82 */ /* 0x000fe20008000000 */
[----:B------:R-:W-:Y:S02]  /*1460*/  UIADD3 UR11, UPT, UPT, -UR5, URZ, URZ ;  /* 0x000000ff050b7290 */ /* 0x000fe4000fffe1ff */
[----:B------:R-:W-:-:S03]  /*1470*/  USHF.R.U32.HI UR8, URZ, UR9, UR8 ;  /* 0x00000009ff087299 */ /* 0x000fc60008011608 */
[----:B------:R-:W-:Y:S01]  /*1480*/  @!UP0 UMOV UR7, UR13 ;  /* 0x0000000d00078c82 */ /* 0x000fe20008000000 */
[----:B------:R-:W-:Y:S02]  /*1490*/  UIMAD UR26, UR14, UR10, UR26 ;  /* 0x0000000a0e1a72a4 */ /* 0x000fe4000f8e021a */
[----:B------:R-:W-:Y:S02]  /*14a0*/  USEL UR8, UR4, UR8, !UP2 ;  /* 0x0000000804087287 */ /* 0x000fe4000d000000 */
[----:B------:R-:W-:Y:S02]  /*14b0*/  @!UP0 USHF.R.U32.HI UR7, URZ, UR9, UR7 ;  /* 0x00000009ff078299 */ /* 0x000fe40008011607 */
[----:B------:R-:W-:Y:S02]  /*14c0*/  UIADD3 UR9, UPT, UPT, -UR8, URZ, URZ ;  /* 0x000000ff08097290 */ /* 0x000fe4000fffe1ff */
[----:B------:R-:W-:Y:S02]  /*14d0*/  @!UP0 USEL UR7, UR5, UR7, !UP2 ;  /* 0x0000000705078287 */ /* 0x000fe4000d000000 */
[----:B------:R-:W-:-:S02]  /*14e0*/  UIMAD UR9, UR23, UR9, UR4 ;  /* 0x00000009170972a4 */ /* 0x000fc4000f8e0204 */
[----:B------:R-:W-:Y:S02]  /*14f0*/  @!UP0 UIADD3 UR8, UPT, UPT, UR8, -UR7, URZ ;  /* 0x8000000708088290 */ /* 0x000fe4000fffe0ff */
[----:B------:R-:W-:Y:S02]  /*1500*/  @!UP0 UIMAD UR6, UR9, UR6, UR7 ;  /* 0x00000006090682a4 */ /* 0x000fe4000f8e0207 */
[----:B------:R-:W-:Y:S02]  /*1510*/  @!UP0 UIMAD UR4, UR8, UR23, UR5 ;  /* 0x00000017080482a4 */ /* 0x000fe4000f8e0205 */
[----:B------:R-:W-:Y:S02]  /*1520*/  UIMAD UR25, UR27, UR11, UR25 ;  /* 0x0000000b1b1972a4 */ /* 0x000fe4000f8e0219 */
[----:B------:R-:W-:Y:S01]  /*1530*/  UIMAD UR26, UR4, UR14, UR26 ;  /* 0x0000000e041a72a4 */ /* 0x000fe2000f8e021a */
[----:B------:R-:W-:Y:S02]  /*1540*/  @!UP0 UMOV UR5, UR6 ;  /* 0x0000000600058c82 */ /* 0x000fe40008000000 */
[----:B------:R-:W-:-:S12]  /*1550*/  UIMAD UR25, UR5, UR27, UR25 ;  /* 0x0000001b051972a4 */ /* 0x000fd8000f8e0219 */
.L_x_18:
[----:B------:R-:W-:Y:S02]  /*1560*/  UISETP.NE.AND UP1, UPT, UR28, 0x1, UPT ;  /* 0x000000011c00788c */ /* 0x000fe4000bf25270 */
[----:B------:R-:W-:Y:S02]  /*1570*/  ULOP3.LUT UR30, UR30, 0xffff, URZ, 0xc0, !UPT ;  /* 0x0000ffff1e1e7892 */ /* 0x000fe4000f8ec0ff */
[----:B------:R-:W-:Y:S02]  /*1580*/  ULOP3.LUT UR29, UR29, 0xffff, URZ, 0xc0, !UPT ;  /* 0x0000ffff1d1d7892 */ /* 0x000fe4000f8ec0ff */
[----:B------:R-:W-:Y:S02]  /*1590*/  UISETP.NE.AND UP0, UPT, UR22, 0x2, UPT ;  /* 0x000000021600788c */ /* 0x000fe4000bf05270 */
[----:B------:R-:W-:Y:S02]  /*15a0*/  ULOP3.LUT UR39, UR39, 0x800, URZ, 0xc0, !UPT ;  /* 0x0000080027277892 */ /* 0x000fe4000f8ec0ff */
[----:B------:R-:W-:-:S02]  /*15b0*/  ULOP3.LUT UR38, UR38, 0x800, URZ, 0xc0, !UPT ;  /* 0x0000080026267892 */ /* 0x000fc4000f8ec0ff */
[----:B------:R-:W-:Y:S02]  /*15c0*/  USHF.L.U32 UR30, UR32, UR30, URZ ;  /* 0x0000001e201e7299 */ /* 0x000fe400080006ff */
[----:B------:R-:W-:Y:S01]  /*15d0*/  USHF.L.U32 UR29, UR31, UR29, URZ ;  /* 0x0000001d1f1d7299 */ /* 0x000fe200080006ff */
[----:B------:R-:W-:Y:S11]  /*15e0*/  BRA.U UP1, `(.L_x_19) ;  /* 0x0000000101447547 */ /* 0x000ff6000b800000 */
[----:B------:R-:W2:Y:S01]  /*15f0*/  LDCU.128 UR8, c[0x0][0xb10] ;  /* 0x00016200ff0877ac */ /* 0x000ea20008000c00 */
[----:B------:R-:W3:Y:S01]  /*1600*/  LDCU UR12, c[0x0][0xb0c] ;  /* 0x00016180ff0c77ac */ /* 0x000ee20008000800 */
[----:B------:R-:W4:Y:S01]  /*1610*/  LDCU UR13, c[0x0][0xb20] ;  /* 0x00016400ff0d77ac */ /* 0x000f220008000800 */
[----:B--2---:R-:W-:Y:S02]  /*1620*/  UIMAD.WIDE.U32 UR6, UR25, UR8, URZ ;  /* 0x00000008190672a5 */ /* 0x004fe4000f8e00ff */
[----:B------:R-:W-:Y:S02]  /*1630*/  UIMAD.WIDE.U32 UR4, UR26, UR11, URZ ;  /* 0x0000000b1a0472a5 */ /* 0x000fe4000f8e00ff */
[----:B---3--:R-:W-:Y:S02]  /*1640*/  UISETP.NE.AND UP2, UPT, UR12, 0x1, UPT ;  /* 0x000000010c00788c */ /* 0x008fe4000bf45270 */
[----:B------:R-:W-:Y:S01]  /*1650*/  UISETP.NE.AND UP1, UPT, UR10, 0x1, UPT ;  /* 0x000000010a00788c */ /* 0x000fe2000bf25270 */
[----:B------:R-:W-:-:S02]  /*1660*/  UMOV UR6, UR7 ;  /* 0x0000000700067c82 */ /* 0x000fc40008000000 */
[----:B------:R-:W-:Y:S01]  /*1670*/  UMOV UR4, UR5 ;  /* 0x0000000500047c82 */ /* 0x000fe20008000000 */
[----:B------:R-:W-:Y:S02]  /*1680*/  USHF.R.U32.HI UR9, URZ, UR9, UR6 ;  /* 0x00000009ff097299 */ /* 0x000fe40008011606 */
[----:B----4-:R-:W-:Y:S02]  /*1690*/  USHF.R.U32.HI UR4, URZ, UR13, UR4 ;  /* 0x0000000dff047299 */ /* 0x010fe40008011604 */
[----:B------:R-:W-:Y:S02]  /*16a0*/  USEL UR5, UR25, UR9, !UP2 ;  /* 0x0000000919057287 */ /* 0x000fe4000d000000 */
[----:B------:R-:W-:-:S04]  /*16b0*/  USEL UR4, UR26, UR4, !UP1 ;  /* 0x000000041a047287 */ /* 0x000fc8000c800000 */
[----:B------:R-:W-:Y:S02]  /*16c0*/  UIADD3 UR6, UPT, UPT, UR5, -UR4, URZ ;  /* 0x8000000405067290 */ /* 0x000fe4000fffe0ff */
[----:B------:R-:W-:Y:S02]  /*16d0*/  UIADD3 UR4, UPT, UPT, -UR5, UR4, URZ ;  /* 0x0000000405047290 */ /* 0x000fe4000fffe1ff */
[----:B------:R-:W-:Y:S02]  /*16e0*/  UIMAD UR26, UR6, UR10, UR26 ;  /* 0x0000000a061a72a4 */ /* 0x000fe4000f8e021a */
[----:B------:R-:W-:-:S12]  /*16f0*/  UIMAD UR25, UR4, UR12, UR25 ;  /* 0x0000000c041972a4 */ /* 0x000fd8000f8e0219 */
.L_x_19:
[----:B------:R-:W-:Y:S05]  /*1700*/  BRA.U !UP5, `(.L_x_20) ;  /* 0x000000010d0c7547 */ /* 0x000fea000b800000 */
[----:B------:R-:W-:Y:S01]  /*1710*/  UCGABAR_WAIT ;  /* 0x0000000000007dc7 */ /* 0x000fe20008000000 */
[----:B------:R-:W-:Y:S01]  /*1720*/  CCTL.IVALL ;  /* 0x00000000ff00798f */ /* 0x000fe20002000000 */
[----:B------:R-:W-:Y:S05]  /*1730*/  BRA `(.L_x_21) ;  /* 0x0000000000047947 */ /* 0x000fea0003800000 */
.L_x_20:
[----:B------:R-:W-:Y:S06]  /*1740*/  BAR.SYNC.DEFER_BLOCKING 0x0 ;  /* 0x0000000000007b1d */ /* 0x000fec0000010000 */
.L_x_21:
[----:B------:R-:W-:Y:S05]  /*1750*/  BRA.U UP0, `(.L_x_22) ;  /* 0x0000001500487547 */ /* 0x000fea000b800000 */
[----:B------:R-:W2:Y:S01]  /*1760*/  LDCU UR6, c[0x0][0x38c] ;  /* 0x00007180ff0677ac */ /* 0x000ea20008000800 */
[----:B------:R-:W-:Y:S01]  /*1770*/  PLOP3.LUT P2, PT, PT, PT, UP3, 0x80, 0x8 ;  /* 0x000000000008781c */ /* 0x000fe20003f4f038 */
[----:B------:R-:W-:Y:S01]  /*1780*/  IMAD.MOV.U32 R12, RZ, RZ, 0x1 ;  /* 0x00000001ff0c7424 */ /* 0x000fe200078e00ff */
[----:B------:R-:W-:Y:S01]  /*1790*/  ISETP.EQ.OR P3, PT, R0, RZ, P4 ;  /* 0x000000ff0000720c */ /* 0x000fe20002762670 */
[----:B------:R-:W-:Y:S01]  /*17a0*/  UISETP.NE.AND UP1, UPT, UR22, URZ, UPT ;  /* 0x000000ff1600728c */ /* 0x000fe2000bf25270 */
[----:B------:R-:W-:Y:S02]  /*17b0*/  PLOP3.LUT P2, PT, P2, PT, PT, 0x8, 0x80 ;  /* 0x000000000080781c */ /* 0x000fe4000174e170 */
[----:B------:R-:W-:Y:S01]  /*17c0*/  CS2R R10, SRZ ;  /* 0x00000000000a7805 */ /* 0x000fe2000001ff00 */
[----:B------:R-:W-:Y:S01]  /*17d0*/  IMAD.MOV.U32 R9, RZ, RZ, RZ ;  /* 0x000000ffff097224 */ /* 0x000fe200078e00ff */
[----:B------:R-:W3:Y:S01]  /*17e0*/  LDCU UR48, c[0x0][0x370] ;  /* 0x00006e00ff3077ac */ /* 0x000ee20008000800 */
[----:B------:R-:W-:Y:S01]  /*17f0*/  IMAD.MOV.U32 R8, RZ, RZ, 0x1 ;  /* 0x00000001ff087424 */ /* 0x000fe200078e00ff */
[----:B------:R-:W4:Y:S01]  /*1800*/  LDCU.64 UR44, c[0x0][0x348] ;  /* 0x00006900ff2c77ac */ /* 0x000f220008000a00 */
[----:B------:R-:W1:Y:S01]  /*1810*/  LDCU UR47, c[0x0][0x374] ;  /* 0x00006e80ff2f77ac */ /* 0x000e620008000800 */
[----:B--2---:R-:W-:-:S02]  /*1820*/  UIADD3 UR5, UPT, UPT, UR6, 0x7f, URZ ;  /* 0x0000007f06057890 */ /* 0x004fc4000fffe0ff */
[----:B------:R-:W-:Y:S02]  /*1830*/  UIADD3 UR55, UPT, UPT, UR6, 0xfe, URZ ;  /* 0x000000fe06377890 */ /* 0x000fe4000fffe0ff */
[----:B------:R-:W-:Y:S02]  /*1840*/  USHF.R.S32.HI UR4, URZ, 0x1f, UR5 ;  /* 0x0000001fff047899 */ /* 0x000fe40008011405 */
[----:B------:R-:W-:Y:S02]  /*1850*/  USEL UR37, UR37, 0x2, UP1 ;  /* 0x0000000225257887 */ /* 0x000fe40008800000 */
[----:B------:R-:W-:Y:S02]  /*1860*/  ULEA.HI UR4, UR4, UR5, URZ, 0x7 ;  /* 0x0000000504047291 */ /* 0x000fe4000f8f38ff */
[----:B------:R-:W-:Y:S02]  /*1870*/  USHF.L.U32 UR5, UR24, 0x5, URZ ;  /* 0x0000000518057899 */ /* 0x000fe400080006ff */
[----:B------:R-:W-:-:S02]  /*1880*/  USHF.R.S32.HI UR50, URZ, 0x7, UR4 ;  /* 0x00000007ff327899 */ /* 0x000fc40008011404 */
[----:B------:R-:W-:Y:S02]  /*1890*/  UIADD3 UR4, UPT, UPT, UR6, -0x1, URZ ;  /* 0xffffffff06047890 */ /* 0x000fe4000fffe0ff */
[----:B------:R-:W-:Y:S02]  /*18a0*/  UISETP.LT.U32.AND UP0, UPT, UR50, 0x3, UPT ;  /* 0x000000033200788c */ /* 0x000fe4000bf01070 */
[----:B------:R-:W-:Y:S02]  /*18b0*/  UISETP.GE.U32.AND UP2, UPT, UR4, -0xff, UPT ;  /* 0xffffff010400788c */ /* 0x000fe4000bf46070 */
[----:B------:R-:W-:Y:S02]  /*18c0*/  USEL UR49, UR50, 0x3, UP0 ;  /* 0x0000000332317887 */ /* 0x000fe40008000000 */
[----:B------:R-:W-:Y:S02]  /*18d0*/  ULOP3.LUT UR51, UR5, 0x20, URZ, 0xe2, !UPT ;  /* 0x0000002005337892 */ /* 0x000fe4000f8ee2ff */
[----:B------:R-:W-:-:S02]  /*18e0*/  UIADD3 UR31, UPT, UPT, UR49, -0x1, URZ ;  /* 0xffffffff311f7890 */ /* 0x000fc4000fffe0ff */
[----:B------:R-:W-:Y:S01]  /*18f0*/  UIADD3 UR52, UPT, UPT, UR50, -UR49, URZ ;  /* 0x8000003132347290 */ /* 0x000fe2000fffe0ff */
[----:B------:R-:W-:Y:S02]  /*1900*/  UMOV UR22, URZ ;  /* 0x000000ff00167c82 */ /* 0x000fe40008000000 */
[----:B------:R-:W-:-:S04]  /*1910*/  @UP2 UIADD3 UR31, UPT, UPT, UR49, URZ, URZ ;  /* 0x000000ff311f2290 */ /* 0x000fc8000fffe0ff */
[----:B-1-34-:R-:W-:-:S12]  /*1920*/  UIADD3 UR31, UPT, UPT, UR31, 0x1, URZ ;  /* 0x000000011f1f7890 */ /* 0x01afd8000fffe0ff */
.L_x_46:
[----:B------:R-:W-:Y:S01]  /*1930*/  UISETP.NE.AND UP0, UPT, UR54, URZ, UPT ;  /* 0x000000ff3600728c */ /* 0x000fe2000bf05270 */
[----:B------:R-:W1:Y:S08]  /*1940*/  S2UR UR54, SR_CgaCtaId ;  /* 0x00000000003679c3 */ /* 0x000e700000008800 */
[----:B---3--:R-:W-:Y:S05]  /*1950*/  BRA.U UP0, `(.L_x_23) ;  /* 0x0000000100347547 */ /* 0x008fea000b800000 */
[----:B------:R-:W2:Y:S01]  /*1960*/  S2R R0, SR_CgaCtaId ;  /* 0x0000000000007919 */ /* 0x000ea20000008800 */
[----:B------:R-:W-:-:S04]  /*1970*/  MOV R2, 0x400 ;  /* 0x0000040000027802 */ /* 0x000fc80000000f00 */
[----:B--2---:R-:W-:Y:S02]  /*1980*/  LEA R0, R0, R2, 0x18 ;  /* 0x0000000200007211 */ /* 0x004fe400078ec0ff */
[----:B------:R-:W-:-:S03]  /*1990*/  SHF.L.U32 R2, R8, 0x1f, RZ ;  /* 0x0000001f08027819 */ /* 0x000fc600000006ff */
[----:B------:R-:W-:-:S04]  /*19a0*/  IMAD R0, R9, 0x8, R0 ;  /* 0x0000000809007824 */ /* 0x000fc800078e0200 */
[----:B------:R-:W2:Y:S02]  /*19b0*/  SYNCS.PHASECHK.TRANS64.TRYWAIT P0, [R0+URZ+0xe0], R2 ;  /* 0x0000e002000075a7 */ /* 0x000ea400080011ff */
[----:B--2---:R-:W-:Y:S05]  /*19c0*/  @!P0 BRA `(.L_x_24) ;  /* 0x0000006000088947 */ /* 0x004fea0003800000 */
.L_x_125:
[----:B------:R-:W-:Y:S01]  /*19d0*/  VIADD R9, R9, 0x1 ;  /* 0x0000000109097836 */ /* 0x000fe20000000000 */
[----:B------:R2:W-:Y:S04]  /*19e0*/  SYNCS.ARRIVE.TRANS64.A1T0 RZ, [R0+URZ+0xd0], RZ ;  /* 0x0000d0ff00ff79a7 */ /* 0x0005e800081000ff */
[----:B------:R-:W-:-:S04]  /*19f0*/  ISETP.NE.AND P0, PT, R9, 0x2, PT ;  /* 0x000000020900780c */ /* 0x000fc80003f05270 */
[----:B------:R-:W-:Y:S02]  /*1a00*/  SEL R9, R9, RZ, P0 ;  /* 0x000000ff09097207 */ /* 0x000fe40000000000 */
[----:B--2---:R-:W-:-:S04]  /*1a10*/  SEL R0, RZ, 0x1, P0 ;  /* 0x00000001ff007807 */ /* 0x004fc80000000000 */
[----:B------:R-:W-:-:S07]  /*1a20*/  LOP3.LUT R8, R8, R0, RZ, 0x3c, !PT ;  /* 0x0000000008087212 */ /* 0x000fce00078e3cff */
.L_x_23:
[----:B------:R-:W-:Y:S01]  /*1a30*/  UMOV UR21, 0x400 ;  /* 0x0000040000157882 */ /* 0x000fe20000000000 */
[----:B------:R-:W-:Y:S01]  /*1a40*/  SHF.L.U32 R0, R12, 0x1f, RZ ;  /* 0x0000001f0c007819 */ /* 0x000fe200000006ff */
[----:B-1----:R-:W-:Y:S02]  /*1a50*/  ULEA UR21, UR54, UR21, 0x18 ;  /* 0x0000001536157291 */ /* 0x002fe4000f8ec0ff */
[----:B------:R-:W-:Y:S02]  /*1a60*/  UISETP.GE.U32.AND UP0, UPT, UR55, 0xff, UPT ;  /* 0x000000ff3700788c */ /* 0x000fe4000bf06070 */
[----:B------:R-:W-:Y:S02]  /*1a70*/  ULEA UR4, UR22, UR21, 0x3 ;  /* 0x0000001516047291 */ /* 0x000fe4000f8e18ff */
[----:B------:R-:W-:Y:S02]  /*1a80*/  ULEA UR19, UR26, UR53, 0x1 ;  /* 0x000000351a137291 */ /* 0x000fe4000f8e08ff */
[----:B------:R-:W-:-:S02]  /*1a90*/  ULEA UR35, UR25, UR51, 0x6 ;  /* 0x0000003319237291 */ /* 0x000fc4000f8e30ff */
[----:B------:R-:W-:Y:S01]  /*1aa0*/  USHF.L.U32 UR19, UR19, 0x5, URZ ;  /* 0x0000000513137899 */ /* 0x000fe200080006ff */
[----:B------:R-:W-:Y:S02]  /*1ab0*/  UMOV UR7, URZ ;  /* 0x000000ff00077c82 */ /* 0x000fe40008000000 */
[----:B------:R1:W2:Y:S01]  /*1ac0*/  SYNCS.PHASECHK.TRANS64.TRYWAIT P1, [UR4+0x18], R0 ;  /* 0x00001800ff0075a7 */ /* 0x0002a20008021104 */
[----:B------:R-:W-:Y:S08]  /*1ad0*/  BRA.U !UP0, `(.L_x_25) ;  /* 0x0000000508107547 */ /* 0x000ff0000b800000 */
[----:B------:R-:W-:Y:S01]  /*1ae0*/  UMOV UR13, URZ ;  /* 0x000000ff000d7c82 */ /* 0x000fe20008000000 */
[----:B------:R-:W-:-:S05]  /*1af0*/  UMOV UR6, UR22 ;  /* 0x0000001600067c82 */ /* 0x000fca0008000000 */
.L_x_33:
[----:B------:R-:W-:Y:S01]  /*1b00*/  ULEA UR33, UR6, UR21, 0x3 ;  /* 0x0000001506217291 */ /* 0x000fe2000f8e18ff */
[----:B--2---:R-:W-:Y:S01]  /*1b10*/  @!P4 MOV R2, 0x8000 ;  /* 0x000080000002c802 */ /* 0x004fe20000000f00 */
[----:B--23--:R-:W-:Y:S10]  /*1b20*/  @P1 BRA `(.L_x_26) ;  /* 0x00000000000c1947 */ /* 0x00cff40003800000 */
[----:B------:R-:W-:-:S04]  /*1b30*/  SHF.L.U32 R3, R12, 0x1f, RZ ;  /* 0x0000001f0c037819 */ /* 0x000fc800000006ff */
[----:B------:R-:W2:Y:S02]  /*1b40*/  SYNCS.PHASECHK.TRANS64.TRYWAIT P0, [UR33+0x18], R3 ;  /* 0x00001803ff0075a7 */ /* 0x000ea40008001121 */
[----:B--2---:R-:W-:Y:S05]  /*1b50*/  @!P0 BRA `(.L_x_27) ;  /* 0x0000005c00b88947 */ /* 0x004fea0003800000 */
.L_x_26:
[----:B------:R2:W-:Y:S01]  /*1b60*/  @!P4 SYNCS.ARRIVE.TRANS64 RZ, [UR33], R2 ;  /* 0x00000002ffffc9a7 */ /* 0x0005e20008000021 */
[----:B------:R-:W-:-:S04]  /*1b70*/  ULOP3.LUT UR4, UR37, 0x2, URZ, 0xfc, !UPT ;  /* 0x0000000225047892 */ /* 0x000fc8000f8efcff */
[----:B------:R-:W-:-:S09]  /*1b80*/  UISETP.NE.AND UP0, UPT, UR4, 0x2, UPT ;  /* 0x000000020400788c */ /* 0x000fd2000bf05270 */
[----:B------:R-:W-:Y:S05]  /*1b90*/  BRA.U UP0, `(.L_x_28) ;  /* 0x0000000100047547 */ /* 0x000fea000b800000 */
[----:B------:R-:W-:Y:S05]  /*1ba0*/  BPT.TRAP 0x1 ;  /* 0x000000040000795c */ /* 0x000fea0000300000 */
.L_x_28:
[----:B------:R-:W-:Y:S04]  /*1bb0*/  BSSY.RECONVERGENT B0, `(.L_x_29) ;  /* 0x0000003000007945 */ /* 0x000fe80003800200 */
[----:B------:R-:W-:Y:S05]  /*1bc0*/  @P3 BRA `(.L_x_30) ;  /* 0x0000000000043947 */ /* 0x000fea0003800000 */
[----:B------:R-:W-:Y:S05]  /*1bd0*/  BPT.TRAP 0x1 ;  /* 0x000000040000795c */ /* 0x000fea0000300000 */
.L_x_30:
[----:B------:R-:W-:Y:S05]  /*1be0*/  BSYNC.RECONVERGENT B0 ;  /* 0x0000000000007941 */ /* 0x000fea0003800200 */
.L_x_29:
[----:B------:R-:W-:Y:S01]  /*1bf0*/  UIADD3 UR4, UPT, UPT, UR6, 0x1, URZ ;  /* 0x0000000106047890 */ /* 0x000fe2000fffe0ff */
[----:B------:R-:W-:Y:S01]  /*1c00*/  BSSY.RECONVERGENT B0, `(.L_x_31) ;  /* 0x000002c000007945 */ /* 0x000fe20003800200 */
[----:B------:R-:W-:Y:S02]  /*1c10*/  ELECT P0, URZ, PT ;  /* 0x0000000000ff782f */ /* 0x000fe40003800000 */
[----:B------:R-:W-:-:S04]  /*1c20*/  UISETP.NE.AND UP0, UPT, UR4, 0x3, UPT ;  /* 0x000000030400788c */ /* 0x000fc8000bf05270 */
[----:B------:R-:W-:Y:S02]  /*1c30*/  USEL UR5, URZ, 0x1, UP0 ;  /* 0x00000001ff057887 */ /* 0x000fe40008000000 */
[----:B------:R-:W-:-:S04]  /*1c40*/  USEL UR22, UR4, URZ, UP0 ;  /* 0x000000ff04167287 */ /* 0x000fc80008000000 */
[----:B------:R-:W-:Y:S01]  /*1c50*/  ULEA UR4, UR22, UR21, 0x3 ;  /* 0x0000001516047291 */ /* 0x000fe2000f8e18ff */
[----:B------:R-:W-:-:S04]  /*1c60*/  LOP3.LUT R12, R12, UR5, RZ, 0x3c, !PT ;  /* 0x000000050c0c7c12 */ /* 0x000fc8000f8e3cff */
[----:B-1----:R-:W-:-:S04]  /*1c70*/  SHF.L.U32 R0, R12, 0x1f, RZ ;  /* 0x0000001f0c007819 */ /* 0x002fc800000006ff */
[----:B------:R1:W3:Y:S01]  /*1c80*/  SYNCS.PHASECHK.TRANS64.TRYWAIT P1, [UR4+0x18], R0 ;  /* 0x00001800ff0075a7 */ /* 0x0002e20008021104 */
[----:B------:R-:W-:Y:S05]  /*1c90*/  @!P0 BRA `(.L_x_32) ;  /* 0x0000000000888947 */ /* 0x000fea0003800000 */
[----:B------:R-:W-:Y:S02]  /*1ca0*/  USHF.L.U32 UR7, UR6, 0xd, URZ ;  /* 0x0000000d06077899 */ /* 0x000fe400080006ff */
[----:B------:R-:W-:Y:S02]  /*1cb0*/  UIADD3 UR4, UP1, UPT, UR44, 0x80, URZ ;  /* 0x000000802c047890 */ /* 0x000fe4000ff3e0ff */
[----:B------:R-:W-:Y:S02]  /*1cc0*/  ULOP3.LUT UR24, UR7, UR39, URZ, 0xfc, !UPT ;  /* 0x0000002707187292 */ /* 0x000fe4000f8efcff */
[----:B------:R-:W-:Y:S02]  /*1cd0*/  ULOP3.LUT UR8, UR7, UR38, URZ, 0xfc, !UPT ;  /* 0x0000002607087292 */ /* 0x000fe4000f8efcff */
[----:B------:R-:W-:Y:S02]  /*1ce0*/  ULEA UR24, UR24, UR21, 0x1 ;  /* 0x0000001518187291 */ /* 0x000fe4000f8e08ff */
[----:B------:R-:W-:-:S02]  /*1cf0*/  USHF.L.U32 UR34, UR13, 0x7, URZ ;  /* 0x000000070d227899 */ /* 0x000fc400080006ff */
[----:B------:R-:W-:Y:S02]  /*1d00*/  UIADD3 UR14, UP0, UPT, UR44, 0x180, URZ ;  /* 0x000001802c0e7890 */ /* 0x000fe4000ff1e0ff */
[----:B------:R-:W-:Y:S02]  /*1d10*/  ULEA UR8, UR8, UR21, 0x1 ;  /* 0x0000001508087291 */ /* 0x000fe4000f8e08ff */
[----:B------:R-:W-:Y:S02]  /*1d20*/  UIADD3.X UR5, UPT, UPT, URZ, UR45, URZ, UP1, !UPT ;  /* 0x0000002dff057290 */ /* 0x000fe40008ffe4ff */
[----:B------:R-:W-:Y:S02]  /*1d30*/  UIADD3 UR32, UPT, UPT, UR24, 0x3400, URZ ;  /* 0x0000340018207890 */ /* 0x000fe4000fffe0ff */
[----:B------:R-:W-:Y:S02]  /*1d40*/  UPRMT UR7, URZ, 0x5410, UR30 ;  /* 0x00005410ff077896 */ /* 0x000fe4000800001e */
[----:B------:R-:W-:-:S02]  /*1d50*/  UIADD3 UR26, UPT, UPT, UR34, 0x40, URZ ;  /* 0x00000040221a7890 */ /* 0x000fc4000fffe0ff */
[----:B------:R-:W-:Y:S02]  /*1d60*/  UIADD3 UR24, UPT, UPT, UR24, 0x5400, URZ ;  /* 0x0000540018187890 */ /* 0x000fe4000fffe0ff */
[----:B------:R-:W-:Y:S02]  /*1d70*/  UIADD3.X UR15, UPT, UPT, URZ, UR45, URZ, UP0, !UPT ;  /* 0x0000002dff0f7290 */ /* 0x000fe400087fe4ff */
[----:B------:R-:W-:Y:S02]  /*1d80*/  UIADD3 UR16, UPT, UPT, UR8, 0xf400, URZ ;  /* 0x0000f40008107890 */ /* 0x000fe4000fffe0ff */
[----:B------:R-:W-:Y:S02]  /*1d90*/  UPRMT UR23, URZ, 0x5410, UR29 ;  /* 0x00005410ff177896 */ /* 0x000fe4000800001d */
[----:B------:R-:W-:Y:S01]  /*1da0*/  UIADD3 UR8, UPT, UPT, UR8, 0x11400, URZ ;  /* 0x0001140008087890 */ /* 0x000fe2000fffe0ff */
[----:B------:R-:W-:Y:S01]  /*1db0*/  UMOV UR40, 0x0 ;  /* 0x0000000000287882 */ /* 0x000fe20000000000 */
[----:B------:R-:W-:Y:S01]  /*1dc0*/  UMOV UR41, 0x10000000 ;  /* 0x1000000000297882 */ /* 0x000fe20000000000 */
[----:B------:R-:W-:Y:S01]  /*1dd0*/  UMOV UR25, UR33 ;  /* 0x0000002100197c82 */ /* 0x000fe20008000000 */
[----:B------:R-:W-:Y:S01]  /*1de0*/  UMOV UR27, UR35 ;  /* 0x00000023001b7c82 */ /* 0x000fe20008000000 */
[----:B------:R-:W-:Y:S01]  /*1df0*/  UMOV UR28, UR36 ;  /* 0x00000024001c7c82 */ /* 0x000fe20008000000 */
[----:B------:R-:W-:Y:S01]  /*1e00*/  UMOV UR17, UR33 ;  /* 0x0000002100117c82 */ /* 0x000fe20008000000 */
[----:B------:R-:W-:Y:S01]  /*1e10*/  UMOV UR20, UR36 ;  /* 0x0000002400147c82 */ /* 0x000fe20008000000 */
[----:B------:R-:W-:Y:S01]  /*1e20*/  UMOV UR18, UR34 ;  /* 0x0000002200127c82 */ /* 0x000fe20008000000 */
[----:B------:R4:W-:Y:S01]  /*1e30*/  UTMALDG.3D.MULTICAST [UR32], [UR4], UR7, desc[UR40] ;  /* 0x00002820040073b4 */ /* 0x0009e20008011807 */
[----:B------:R-:W-:Y:S01]  /*1e40*/  UMOV UR9, UR33 ;  /* 0x0000002100097c82 */ /* 0x000fe20008000000 */
[----:B------:R-:W-:Y:S01]  /*1e50*/  UMOV UR11, UR19 ;  /* 0x00000013000b7c82 */ /* 0x000fe20008000000 */
[----:B------:R-:W-:Y:S01]  /*1e60*/  UMOV UR12, UR36 ;  /* 0x00000024000c7c82 */ /* 0x000fe20008000000 */
[----:B------:R-:W-:Y:S01]  /*1e70*/  UMOV UR10, UR26 ;  /* 0x0000001a000a7c82 */ /* 0x000fe20008000000 */
[----:B------:R4:W-:Y:S01]  /*1e80*/  UTMALDG.3D.MULTICAST [UR24], [UR4], UR7, desc[UR40] ;  /* 0x00002818040073b4 */ /* 0x0009e20008011807 */
[----:B------:R4:W-:Y:S01]  /*1e90*/  UTMALDG.3D.MULTICAST [UR16], [UR14], UR23, desc[UR40] ;  /* 0x000028100e0073b4 */ /* 0x0009e20008011817 */
[----:B------:R4:W-:Y:S02]  /*1ea0*/  UTMALDG.3D.MULTICAST [UR8], [UR14], UR23, desc[UR40] ;  /* 0x000028080e0073b4 */ /* 0x0009e40008011817 */
[----:B----4-:R-:W-:Y:S01]  /*1eb0*/  NOP ;  /* 0x0000000000007918 */ /* 0x010fe20000000000 */
.L_x_32:
[----:B------:R-:W-:Y:S05]  /*1ec0*/  BSYNC.RECONVERGENT B0 ;  /* 0x0000000000007941 */ /* 0x000fea0003800200 */
.L_x_31:
[----:B------:R-:W-:Y:S01]  /*1ed0*/  UIADD3 UR13, UPT, UPT, UR13, 0x1, URZ ;  /* 0x000000010d0d7890 */ /* 0x000fe2000fffe0ff */
[----:B------:R-:W-:Y:S01]  /*1ee0*/  UMOV UR6, UR22 ;  /* 0x0000001600067c82 */ /* 0x000fe20008000000 */
[----:B------:R-:W-:Y:S02]  /*1ef0*/  UMOV UR7, UR31 ;  /* 0x0000001f00077c82 */ /* 0x000fe40008000000 */
[----:B------:R-:W-:-:S09]  /*1f00*/  UISETP.NE.AND UP0, UPT, UR13, UR31, UPT ;  /* 0x0000001f0d00728c */ /* 0x000fd2000bf05270 */
[----:B------:R-:W-:Y:S05]  /*1f10*/  BRA.U UP0, `(.L_x_33) ;  /* 0xfffffff900f87547 */ /* 0x000fea000b83ffff */
.L_x_25:
[----:B------:R-:W-:Y:S01]  /*1f20*/  ULEA UR4, UR22, UR21, 0x3 ;  /* 0x0000001516047291 */ /* 0x000fe2000f8e18ff */
[----:B-1----:R-:W-:Y:S01]  /*1f30*/  SHF.L.U32 R0, R12, 0x1f, RZ ;  /* 0x0000001f0c007819 */ /* 0x002fe200000006ff */
[----:B------:R-:W-:Y:S01]  /*1f40*/  @!P2 SYNCS.ARRIVE.TRANS64.A1T0 RZ, [UR21+0x68], RZ ;  /* 0x000068ffffffa9a7 */ /* 0x000fe20008100015 */
[----:B------:R-:W-:-:S06]  /*1f50*/  UISETP.GT.AND UP0, UPT, UR50, UR49, UPT ;  /* 0x000000313200728c */ /* 0x000fcc000bf04270 */
[----:B--23--:R1:W2:Y:S03]  /*1f60*/  SYNCS.PHASECHK.TRANS64.TRYWAIT P1, [UR4+0x18], R0 ;  /* 0x00001800ff0075a7 */ /* 0x00c2a60008021104 */
[----:B------:R-:W-:Y:S05]  /*1f70*/  BRA.U !UP0, `(.L_x_34) ;  /* 0x00000005080c7547 */ /* 0x000fea000b800000 */
[----:B------:R-:W-:Y:S01]  /*1f80*/  UIADD3 UR23, UPT, UPT, UR52, UR7, URZ ;  /* 0x0000000734177290 */ /* 0x000fe2000fffe0ff */
[----:B------:R-:W-:-:S11]  /*1f90*/  UMOV UR6, UR22 ;  /* 0x0000001600067c82 */ /* 0x000fd60008000000 */
.L_x_42:
[----:B------:R-:W-:Y:S01]  /*1fa0*/  ULEA UR33, UR6, UR21, 0x3 ;  /* 0x0000001506217291 */ /* 0x000fe2000f8e18ff */
[----:B--2---:R-:W-:Y:S01]  /*1fb0*/  @!P4 MOV R2, 0x8000 ;  /* 0x000080000002c802 */ /* 0x004fe20000000f00 */
[----:B--23--:R-:W-:Y:S10]  /*1fc0*/  @P1 BRA `(.L_x_35) ;  /* 0x00000000000c1947 */ /* 0x00cff40003800000 */
[----:B------:R-:W-:-:S04]  /*1fd0*/  SHF.L.U32 R3, R12, 0x1f, RZ ;  /* 0x0000001f0c037819 */ /* 0x000fc800000006ff */
[----:B------:R-:W2:Y:S02]  /*1fe0*/  SYNCS.PHASECHK.TRANS64.TRYWAIT P0, [UR33+0x18], R3 ;  /* 0x00001803ff0075a7 */ /* 0x000ea40008001121 */
[----:B--2---:R-:W-:Y:S05]  /*1ff0*/  @!P0 BRA `(.L_x_36) ;  /* 0x0000005800a88947 */ /* 0x004fea0003800000 */
.L_x_35:
[----:B------:R2:W-:Y:S01]  /*2000*/  @!P4 SYNCS.ARRIVE.TRANS64 RZ, [UR33], R2 ;  /* 0x00000002ffffc9a7 */ /* 0x0005e20008000021 */
[----:B------:R-:W-:-:S04]  /*2010*/  ULOP3.LUT UR4, UR37, 0x2, URZ, 0xfc, !UPT ;  /* 0x0000000225047892 */ /* 0x000fc8000f8efcff */
[----:B------:R-:W-:-:S09]  /*2020*/  UISETP.NE.AND UP0, UPT, UR4, 0x2, UPT ;  /* 0x000000020400788c */ /* 0x000fd2000bf05270 */
[----:B------:R-:W-:Y:S05]  /*2030*/  BRA.U UP0, `(.L_x_37) ;  /* 0x0000000100047547 */ /* 0x000fea000b800000 */
[----:B------:R-:W-:Y:S05]  /*2040*/  BPT.TRAP 0x1 ;  /* 0x000000040000795c */ /* 0x000fea0000300000 */
.L_x_37:
[----:B------:R-:W-:Y:S04]  /*2050*/  BSSY.RECONVERGENT B0, `(.L_x_38) ;  /* 0x0000003000007945 */ /* 0x000fe80003800200 */
[----:B------:R-:W-:Y:S05]  /*2060*/  @P3 BRA `(.L_x_39) ;  /* 0x0000000000043947 */ /* 0x000fea0003800000 */
[----:B------:R-:W-:Y:S05]  /*2070*/  BPT.TRAP 0x1 ;  /* 0x000000040000795c */ /* 0x000fea0000300000 */
.L_x_39:
[----:B------:R-:W-:Y:S05]  /*2080*/  BSYNC.RECONVERGENT B0 ;  /* 0x0000000000007941 */ /* 0x000fea0003800200 */
.L_x_38:
        /* <DEDUP_REMOVED lines=33> */
[----:B------:R-:W-:Y:S01]  /*22a0*/  UTMALDG.3D.MULTICAST [UR32], [UR4], UR10, desc[UR40] ;  /* 0x00002820040073b4 */ /* 0x000fe2000801180a */
[----:B------:R-:W-:Y:S01]  /*22b0*/  UMOV UR17, UR33 ;  /* 0x0000002100117c82 */ /* 0x000fe20008000000 */
[----:B------:R-:W-:Y:S01]  /*22c0*/  UMOV UR20, UR36 ;  /* 0x0000002400147c82 */ /* 0x000fe20008000000 */
[----:B------:R-:W-:Y:S01]  /*22d0*/  UMOV UR18, UR34 ;  /* 0x0000002200127c82 */ /* 0x000fe20008000000 */
[----:B------:R-:W-:Y:S01]  /*22e0*/  UMOV UR9, UR33 ;  /* 0x0000002100097c82 */ /* 0x000fe20008000000 */
[----:B------:R-:W-:Y:S01]  /*22f0*/  UMOV UR11, UR19 ;  /* 0x00000013000b7c82 */ /* 0x000fe20008000000 */
[----:B------:R-:W-:Y:S01]  /*2300*/  UMOV UR12, UR36 ;  /* 0x00000024000c7c82 */ /* 0x000fe20008000000 */
[----:B------:R4:W-:Y:S01]  /*2310*/  UTMALDG.3D.MULTICAST [UR24], [UR4], UR10, desc[UR40] ;  /* 0x00002818040073b4 */ /* 0x0009e2000801180a */
[----:B------:R1:W-:Y:S01]  /*2320*/  UTMALDG.3D.MULTICAST [UR16], [UR14], UR13, desc[UR40] ;  /* 0x000028100e0073b4 */ /* 0x0003e2000801180d */
[----:B----4-:R-:W-:-:S02]  /*2330*/  UMOV UR10, UR26 ;  /* 0x0000001a000a7c82 */ /* 0x010fc40008000000 */
[----:B------:R1:W-:Y:S02]  /*2340*/  UTMALDG.3D.MULTICAST [UR8], [UR14], UR13, desc[UR40] ;  /* 0x000028080e0073b4 */ /* 0x0003e4000801180d */
[----:B-1----:R-:W-:Y:S01]  /*2350*/  NOP ;  /* 0x0000000000007918 */ /* 0x002fe20000000000 */
.L_x_41:
[----:B------:R-:W-:Y:S05]  /*2360*/  BSYNC.RECONVERGENT B0 ;  /* 0x0000000000007941 */ /* 0x000fea0003800200 */
.L_x_40:
[----:B------:R-:W-:Y:S01]  /*2370*/  UIADD3 UR7, UPT, UPT, UR7, 0x1, URZ ;  /* 0x0000000107077890 */ /* 0x000fe2000fffe0ff */
[----:B------:R-:W-:-:S03]  /*2380*/  UMOV UR6, UR22 ;  /* 0x0000001600067c82 */ /* 0x000fc60008000000 */
[----:B------:R-:W-:-:S09]  /*2390*/  UISETP.NE.AND UP0, UPT, UR7, UR23, UPT ;  /* 0x000000170700728c */ /* 0x000fd2000bf05270 */
[----:B------:R-:W-:Y:S05]  /*23a0*/  BRA.U UP0, `(.L_x_42) ;  /* 0xfffffff900fc7547 */ /* 0x000fea000b83ffff */
.L_x_34:
[C---:B------:R-:W-:Y:S01]  /*23b0*/  LEA R3, R11.reuse, UR21, 0x3 ;  /* 0x000000150b037c11 */ /* 0x040fe2000f8e18ff */
[----:B------:R-:W-:Y:S01]  /*23c0*/  NOP ;  /* 0x0000000000007918 */ /* 0x000fe20000000000 */
[----:B-1----:R-:W-:Y:S02]  /*23d0*/  SHF.L.U32 R0, R10, 0x1f, RZ ;  /* 0x0000001f0a007819 */ /* 0x002fe400000006ff */
[----:B------:R-:W-:Y:S02]  /*23e0*/  LEA R4, R11, UR21, 0x4 ;  /* 0x000000150b047c11 */ /* 0x000fe4000f8e20ff */
[----:B------:R-:W1:Y:S02]  /*23f0*/  SYNCS.PHASECHK.TRANS64.TRYWAIT P0, [R3+URZ+0x70], R0 ;  /* 0x00007000030075a7 */ /* 0x000e6400080011ff */
[----:B-1----:R-:W-:Y:S05]  /*2400*/  @!P0 BRA `(.L_x_43) ;  /* 0x0000005400bc8947 */ /* 0x002fea0003800000 */
.L_x_128:
[----:B------:R-:W4:Y:S01]  /*2410*/  LDS.128 R4, [R4+0x100] ;  /* 0x0001000004047984 */ /* 0x000f220000000c00 */
[----:B------:R-:W-:Y:S01]  /*2420*/  UISETP.GE.AND UP0, UPT, UR42, 0x1, UPT ;  /* 0x000000012a00788c */ /* 0x000fe2000bf06270 */
[----:B------:R-:W-:Y:S01]  /*2430*/  @!PT LDS RZ, [RZ] ;  /* 0x00000000fffff984 */ /* 0x000fe20000000800 */
[----:B------:R-:W-:Y:S01]  /*2440*/  @!PT LDS RZ, [RZ] ;  /* 0x00000000fffff984 */ /* 0x000fe20000000800 */
[----:B------:R-:W-:Y:S01]  /*2450*/  @!PT LDS RZ, [RZ] ;  /* 0x00000000fffff984 */ /* 0x000fe20000000800 */
[----:B------:R-:W-:Y:S01]  /*2460*/  @!PT LDS RZ, [RZ] ;  /* 0x00000000fffff984 */ /* 0x000fe20000000800 */
[----:B------:R1:W-:Y:S06]  /*2470*/  MEMBAR.ALL.CTA ;  /* 0x0000000000007992 */ /* 0x0003ec0000008000 */
[----:B-1----:R-:W1:Y:S01]  /*2480*/  FENCE.VIEW.ASYNC.S ;  /* 0x00000000000073c6 */ /* 0x002e620000000000 */
[----:B----4-:R-:W-:-:S13]  /*2490*/  LOP3.LUT P0, RZ, R6, 0x1, RZ, 0xc0, !PT ;  /* 0x0000000106ff7812 */ /* 0x010fda000780c0ff */
[----:B-1----:R-:W-:Y:S01]  /*24a0*/  VOTEU.ANY UP1, P0 ;  /* 0x0000000000ff7886 */ /* 0x002fe20000020100 */
[----:B------:R-:W-:-:S13]  /*24b0*/  PLOP3.LUT P0, PT, PT, PT, UP1, 0x80, 0x8 ;  /* 0x000000000008781c */ /* 0x000fda0003f0f018 */
[----:B------:R-:W-:Y:S02]  /*24c0*/  @P0 LOP3.LUT R0, R5, 0xffff, RZ, 0xc0, !PT ;  /* 0x0000ffff05000812 */ /* 0x000fe400078ec0ff */
[----:B--2---:R-:W-:Y:S02]  /*24d0*/  @P0 MOV R2, R4 ;  /* 0x0000000400020202 */ /* 0x004fe40000000f00 */
[----:B------:R-:W-:Y:S01]  /*24e0*/  @P0 R2UR UR5, R0 ;  /* 0x00000000000502ca */ /* 0x000fe200000e0000 */
[----:B------:R-:W-:Y:S01]  /*24f0*/  VIADD R0, R3, 0x80 ;  /* 0x0000008003007836 */ /* 0x000fe20000000000 */
[----:B------:R-:W-:Y:S02]  /*2500*/  @P0 SHF.R.U32.HI R4, RZ, 0x10, R5 ;  /* 0x00000010ff040819 */ /* 0x000fe40000011605 */
[----:B------:R-:W-:Y:S02]  /*2510*/  @P0 R2UR UR6, R2 ;  /* 0x00000000020602ca */ /* 0x000fe400000e0000 */
[----:B------:R-:W-:-:S02]  /*2520*/  PRMT R0, RZ, 0x654, R0 ;  /* 0x00000654ff007816 */ /* 0x000fc40000000000 */
[----:B------:R-:W-:Y:S02]  /*2530*/  @P0 R2UR UR4, R4 ;  /* 0x00000000040402ca */ /* 0x000fe400000e0000 */
[----:B------:R1:W-:Y:S03]  /*2540*/  SYNCS.ARRIVE.TRANS64.RED.A1T0 RZ, [R0+URZ], RZ ;  /* 0x000000ff00ff79a7 */ /* 0x0003e600081004ff */
[----:B------:R-:W-:-:S04]  /*2550*/  @UP1 UMOV UR43, UR5 ;  /* 0x00000005002b1c82 */ /* 0x000fc80008000000 */
[----:B------:R-:W-:-:S04]  /*2560*/  @UP1 UMOV UR46, UR6 ;  /* 0x00000006002e1c82 */ /* 0x000fc80008000000 */
[----:B------:R-:W-:Y:S01]  /*2570*/  @UP1 UMOV UR36, UR4 ;  /* 0x0000000400241c82 */ /* 0x000fe20008000000 */
[----:B------:R-:W-:Y:S05]  /*2580*/  BRA.U !UP0, `(.L_x_44) ;  /* 0x0000000108d47547 */ /* 0x000fea000b800000 */
[----:B------:R-:W2:Y:S01]  /*2590*/  LDCU.128 UR12, c[0x0][0xb10] ;  /* 0x00016200ff0c77ac */ /* 0x000ea20008000c00 */
[----:B------:R-:W4:Y:S01]  /*25a0*/  LDCU UR23, c[0x0][0xb20] ;  /* 0x00016400ff1777ac */ /* 0x000f220008000800 */
[----:B------:R-:W3:Y:S01]  /*25b0*/  LDCU UR20, c[0x0][0xb0c] ;  /* 0x00016180ff1477ac */ /* 0x000ee20008000800 */
[----:B------:R-:W1:Y:S01]  /*25c0*/  LDCU.64 UR8, c[0x0][0xb28] ;  /* 0x00016500ff0877ac */ /* 0x000e620008000a00 */
[----:B------:R-:W-:Y:S02]  /*25d0*/  UISETP.NE.AND UP3, UPT, UR42, 0x1, UPT ;  /* 0x000000012a00788c */ /* 0x000fe4000bf65270 */
[----:B--2---:R-:W-:Y:S02]  /*25e0*/  UIMAD.WIDE.U32 UR6, UR47, UR15, URZ ;  /* 0x0000000f2f0672a5 */ /* 0x004fe4000f8e00ff */
[----:B------:R-:W-:Y:S02]  /*25f0*/  UIMAD.WIDE.U32 UR4, UR48, UR12, URZ ;  /* 0x0000000c300472a5 */ /* 0x000fe4000f8e00ff */
[----:B------:R-:W-:-:S02]  /*2600*/  UISETP.NE.AND UP0, UPT, UR14, 0x1, UPT ;  /* 0x000000010e00788c */ /* 0x000fc4000bf05270 */
[----:B------:R-:W-:Y:S01]  /*2610*/  UIMAD.WIDE.U32 UR18, UR43, UR15, URZ ;  /* 0x0000000f2b1272a5 */ /* 0x000fe2000f8e00ff */
[----:B------:R-:W-:Y:S02]  /*2620*/  UMOV UR6, UR7 ;  /* 0x0000000700067c82 */ /* 0x000fe40008000000 */
[----:B------:R-:W-:Y:S01]  /*2630*/  UMOV UR4, UR5 ;  /* 0x0000000500047c82 */ /* 0x000fe20008000000 */
[----:B----4-:R-:W-:Y:S02]  /*2640*/  USHF.R.U32.HI UR6, URZ, UR23, UR6 ;  /* 0x00000017ff067299 */ /* 0x010fe40008011606 */
[----:B---3--:R-:W-:Y:S02]  /*2650*/  UISETP.NE.AND UP2, UPT, UR20, 0x1, UPT ;  /* 0x000000011400788c */ /* 0x008fe4000bf45270 */
[----:B------:R-:W-:Y:S02]  /*2660*/  USHF.R.U32.HI UR4, URZ, UR13, UR4 ;  /* 0x0000000dff047299 */ /* 0x000fe40008011604 */
[----:B------:R-:W-:-:S02]  /*2670*/  USEL UR5, UR47, UR6, !UP0 ;  /* 0x000000062f057287 */ /* 0x000fc4000c000000 */
[----:B------:R-:W-:Y:S02]  /*2680*/  USEL UR6, UR48, UR4, !UP2 ;  /* 0x0000000430067287 */ /* 0x000fe4000d000000 */
[----:B-1----:R-:W-:Y:S01]  /*2690*/  UIMAD.WIDE.U32 UR10, UR5, UR8, URZ ;  /* 0x00000008050a72a5 */ /* 0x002fe2000f8e00ff */
[----:B------:R-:W-:Y:S01]  /*26a0*/  UMOV UR4, UR19 ;  /* 0x0000001300047c82 */ /* 0x000fe20008000000 */
[----:B------:R-:W-:Y:S02]  /*26b0*/  UIMAD.WIDE.U32 UR16, UR46, UR12, URZ ;  /* 0x0000000c2e1072a5 */ /* 0x000fe4000f8e00ff */
[----:B------:R-:W-:-:S03]  /*26c0*/  UIMAD.WIDE.U32 UR18, UR6, UR8, URZ ;  /* 0x00000008061272a5 */ /* 0x000fc6000f8e00ff */
[----:B------:R-:W-:Y:S01]  /*26d0*/  UMOV UR10, UR11 ;  /* 0x0000000b000a7c82 */ /* 0x000fe20008000000 */
[----:B------:R-:W-:Y:S02]  /*26e0*/  USHF.R.U32.HI UR4, URZ, UR23, UR4 ;  /* 0x00000017ff047299 */ /* 0x000fe40008011604 */
[----:B------:R-:W-:Y:S01]  /*26f0*/  @UP3 USHF.R.U32.HI UR5, URZ, UR9, UR10 ;  /* 0x00000009ff053299 */ /* 0x000fe2000801160a */
[----:B------:R-:W-:Y:S01]  /*2700*/  UMOV UR16, UR17 ;  /* 0x0000001100107c82 */ /* 0x000fe20008000000 */
[----:B------:R-:W-:Y:S01]  /*2710*/  UMOV UR18, UR19 ;  /* 0x0000001300127c82 */ /* 0x000fe20008000000 */
[----:B------:R-:W-:Y:S02]  /*2720*/  USHF.R.U32.HI UR13, URZ, UR13, UR16 ;  /* 0x0000000dff0d7299 */ /* 0x000fe40008011610 */
[----:B------:R-:W-:Y:S02]  /*2730*/  USEL UR4, UR43, UR4, !UP0 ;  /* 0x000000042b047287 */ /* 0x000fe4000c000000 */
[----:B------:R-:W-:-:S02]  /*2740*/  @UP3 USHF.R.U32.HI UR6, URZ, UR9, UR18 ;  /* 0x00000009ff063299 */ /* 0x000fc40008011612 */
[----:B------:R-:W-:Y:S02]  /*2750*/  UIMAD UR7, UR42, UR5, URZ ;  /* 0x000000052a0772a4 */ /* 0x000fe4000f8e02ff */
[----:B------:R-:W-:Y:S02]  /*2760*/  USEL UR5, UR46, UR13, !UP2 ;  /* 0x0000000d2e057287 */ /* 0x000fe4000d000000 */
[----:B------:R-:W-:Y:S02]  /*2770*/  UIMAD UR10, UR42, UR6, URZ ;  /* 0x000000062a0a72a4 */ /* 0x000fe4000f8e02ff */
[----:B------:R-:W-:Y:S02]  /*2780*/  UISETP.GE.AND UP0, UPT, UR4, UR7, UPT ;  /* 0x000000070400728c */ /* 0x000fe4000bf06270 */
[----:B------:R-:W-:Y:S02]  /*2790*/  UIMAD.WIDE.U32 UR12, UR4, UR8, URZ ;  /* 0x00000008040c72a5 */ /* 0x000fe4000f8e00ff */
[----:B------:R-:W-:-:S02]  /*27a0*/  UISETP.GE.OR UP0, UPT, UR5, UR10, UP0 ;  /* 0x0000000a0500728c */ /* 0x000fc40008706670 */
        /* <DEDUP_REMOVED lines=19> */
.L_x_44:
[----:B------:R-:W2:Y:S02]  /*28e0*/  LDCU UR4, c[0x0][0xb30] ;  /* 0x00016600ff0477ac */ /* 0x000ea40008000800 */
[----:B--2---:R-:W-:-:S09]  /*28f0*/  UISETP.NE.AND UP0, UPT, UR4, 0x1, UPT ;  /* 0x000000010400788c */ /* 0x004fd2000bf05270 */
[----:B------:R-:W-:Y:S05]  /*2900*/  BRA.U UP0, `(.L_x_45) ;  /* 0x0000000100447547 */ /* 0x000fea000b800000 */
[----:B------:R-:W2:Y:S01]  /*2910*/  LDCU.128 UR8, c[0x0][0xb10] ;  /* 0x00016200ff0877ac */ /* 0x000ea20008000c00 */
[----:B------:R-:W4:Y:S01]  /*2920*/  LDCU UR12, c[0x0][0xb0c] ;  /* 0x00016180ff0c77ac */ /* 0x000f220008000800 */
[----:B------:R-:W1:Y:S01]  /*2930*/  LDCU UR13, c[0x0][0xb20] ;  /* 0x00016400ff0d77ac */ /* 0x000e620008000800 */
[----:B--2---:R-:W-:Y:S02]  /*2940*/  UIMAD.WIDE.U32 UR6, UR46, UR8, URZ ;  /* 0x000000082e0672a5 */ /* 0x004fe4000f8e00ff */
[----:B------:R-:W-:Y:S02]  /*2950*/  UIMAD.WIDE.U32 UR4, UR43, UR11, URZ ;  /* 0x0000000b2b0472a5 */ /* 0x000fe4000f8e00ff */
[----:B----4-:R-:W-:Y:S02]  /*2960*/  UISETP.NE.AND UP2, UPT, UR12, 0x1, UPT ;  /* 0x000000010c00788c */ /* 0x010fe4000bf45270 */
[----:B------:R-:W-:Y:S01]  /*2970*/  UISETP.NE.AND UP0, UPT, UR10, 0x1, UPT ;  /* 0x000000010a00788c */ /* 0x000fe2000bf05270 */
[----:B------:R-:W-:-:S02]  /*2980*/  UMOV UR6, UR7 ;  /* 0x0000000700067c82 */ /* 0x000fc40008000000 */
[----:B------:R-:W-:Y:S01]  /*2990*/  UMOV UR4, UR5 ;  /* 0x0000000500047c82 */ /* 0x000fe20008000000 */
[----:B------:R-:W-:Y:S02]  /*29a0*/  USHF.R.U32.HI UR9, URZ, UR9, UR6 ;  /* 0x00000009ff097299 */ /* 0x000fe40008011606 */
[----:B-1----:R-:W-:Y:S02]  /*29b0*/  USHF.R.U32.HI UR4, URZ, UR13, UR4 ;  /* 0x0000000dff047299 */ /* 0x002fe40008011604 */
[----:B------:R-:W-:Y:S02]  /*29c0*/  USEL UR5, UR46, UR9, !UP2 ;  /* 0x000000092e057287 */ /* 0x000fe4000d000000 */
[----:B------:R-:W-:-:S04]  /*29d0*/  USEL UR4, UR43, UR4, !UP0 ;  /* 0x000000042b047287 */ /* 0x000fc8000c000000 */
[----:B------:R-:W-:Y:S02]  /*29e0*/  UIADD3 UR6, UPT, UPT, UR5, -UR4, URZ ;  /* 0x8000000405067290 */ /* 0x000fe4000fffe0ff */
[----:B------:R-:W-:Y:S02]  /*29f0*/  UIADD3 UR4, UPT, UPT, -UR5, UR4, URZ ;  /* 0x0000000405047290 */ /* 0x000fe4000fffe1ff */
[----:B------:R-:W-:Y:S02]  /*2a00*/  UIMAD UR43, UR6, UR10, UR43 ;  /* 0x0000000a062b72a4 */ /* 0x000fe4000f8e022b */
[----:B------:R-:W-:-:S12]  /*2a10*/  UIMAD UR46, UR4, UR12, UR46 ;  /* 0x0000000c042e72a4 */ /* 0x000fd8000f8e022e */
.L_x_45:
[----:B------:R-:W-:Y:S01]  /*2a20*/  VIADD R11, R11, 0x1 ;  /* 0x000000010b0b7836 */ /* 0x000fe20000000000 */
[----:B------:R-:W-:Y:S02]  /*2a30*/  R2UR UR5, R48 ;  /* 0x00000000300572ca */ /* 0x000fe400000e0000 */
[----:B------:R-:W-:Y:S02]  /*2a40*/  R2UR UR4, R47 ;  /* 0x000000002f0472ca */ /* 0x000fe400000e0000 */
[C---:B------:R-:W-:Y:S02]  /*2a50*/  ISETP.NE.AND P0, PT, R11.reuse, 0x2, PT ;  /* 0x000000020b00780c */ /* 0x040fe40003f05270 */
[----:B------:R-:W-:Y:S02]  /*2a60*/  PLOP3.LUT P2, PT, PT, PT, PT, 0x80, 0x8 ;  /* 0x000000000008781c */ /* 0x000fe40003f4f070 */
[----:B-1----:R-:W-:Y:S02]  /*2a70*/  SEL R0, RZ, 0x1, P0 ;  /* 0x00000001ff007807 */ /* 0x002fe40000000000 */
[----:B------:R-:W-:-:S02]  /*2a80*/  SEL R11, R11, RZ, P0 ;  /* 0x000000ff0b0b7207 */ /* 0x000fc40000000000 */
[----:B------:R-:W-:Y:S01]  /*2a90*/  LOP3.LUT R10, R10, R0, RZ, 0x3c, !PT ;  /* 0x000000000a0a7212 */ /* 0x000fe200078e3cff */
[----:B------:R-:W-:Y:S02]  /*2aa0*/  UIADD3 UR25, UPT, UPT, UR46, UR5, URZ ;  /* 0x000000052e197290 */ /* 0x000fe4000fffe0ff */
[----:B------:R-:W-:Y:S01]  /*2ab0*/  UIADD3 UR26, UPT, UPT, UR43, UR4, URZ ;  /* 0x000000042b1a7290 */ /* 0x000fe2000fffe0ff */
[----:B------:R-:W-:Y:S11]  /*2ac0*/  BRA.U UP1, `(.L_x_46) ;  /* 0xffffffed01987547 */ /* 0x000ff6000b83ffff */
[----:B------:R-:W-:Y:S01]  /*2ad0*/  UIADD3 UR21, UPT, UPT, UR21, 0x18, URZ ;  /* 0x0000001815157890 */ /* 0x000fe2000fffe0ff */
[----:B------:R-:W-:-:S03]  /*2ae0*/  SHF.L.U32 R2, R12, 0x1f, RZ ;  /* 0x0000001f0c027819 */ /* 0x000fc600000006ff */
[----:B------:R-:W-:-:S09]  /*2af0*/  ULEA UR4, UR22, UR21, 0x3 ;  /* 0x0000001516047291 */ /* 0x000fd2000f8e18ff */
[----:B------:R-:W1:Y:S02]  /*2b00*/  SYNCS.PHASECHK.TRANS64.TRYWAIT P0, [UR4], R2 ;  /* 0x00000002ff0075a7 */ /* 0x000e640008001104 */
[----:B-1----:R-:W-:Y:S05]  /*2b10*/  @!P0 BRA `(.L_x_47) ;  /* 0x00000050000c8947 */ /* 0x002fea0003800000 */
.L_x_130:
[----:B------:R-:W-:-:S04]  /*2b20*/  UIADD3 UR4, UPT, UPT, UR22, 0x1, URZ ;  /* 0x0000000116047890 */ /* 0x000fc8000fffe0ff */
[----:B------:R-:W-:-:S04]  /*2b30*/  UISETP.NE.AND UP0, UPT, UR4, 0x3, UPT ;  /* 0x000000030400788c */ /* 0x000fc8000bf05270 */
[----:B------:R-:W-:Y:S02]  /*2b40*/  USEL UR6, URZ, 0x1, UP0 ;  /* 0x00000001ff067887 */ /* 0x000fe40008000000 */
[----:B------:R-:W-:-:S04]  /*2b50*/  USEL UR4, UR4, URZ, UP0 ;  /* 0x000000ff04047287 */ /* 0x000fc80008000000 */
[----:B------:R-:W-:Y:S01]  /*2b60*/  ULEA UR5, UR4, UR21, 0x3 ;  /* 0x0000001504057291 */ /* 0x000fe2000f8e18ff */
[----:B------:R-:W-:-:S04]  /*2b70*/  LOP3.LUT R12, R12, UR6, RZ, 0x3c, !PT ;  /* 0x000000060c0c7c12 */ /* 0x000fc8000f8e3cff */
[----:B-1----:R-:W-:-:S04]  /*2b80*/  SHF.L.U32 R2, R12, 0x1f, RZ ;  /* 0x0000001f0c027819 */ /* 0x002fc800000006ff */
[----:B------:R-:W1:Y:S02]  /*2b90*/  SYNCS.PHASECHK.TRANS64.TRYWAIT P0, [UR5], R2 ;  /* 0x00000002ff0075a7 */ /* 0x000e640008001105 */
[----:B-1----:R-:W-:Y:S05]  /*2ba0*/  @!P0 BRA `(.L_x_48) ;  /* 0x0000005000008947 */ /* 0x002fea0003800000 */
.L_x_132:
[----:B------:R-:W-:-:S04]  /*2bb0*/  UIADD3 UR4, UPT, UPT, UR4, 0x1, URZ ;  /* 0x0000000104047890 */ /* 0x000fc8000fffe0ff */
[----:B------:R-:W-:-:S04]  /*2bc0*/  UISETP.NE.AND UP0, UPT, UR4, 0x3, UPT ;  /* 0x000000030400788c */ /* 0x000fc8000bf05270 */
[----:B------:R-:W-:Y:S02]  /*2bd0*/  USEL UR5, URZ, 0x1, UP0 ;  /* 0x00000001ff057887 */ /* 0x000fe40008000000 */
[----:B------:R-:W-:-:S04]  /*2be0*/  USEL UR4, UR4, URZ, UP0 ;  /* 0x000000ff04047287 */ /* 0x000fc80008000000 */
[----:B------:R-:W-:Y:S01]  /*2bf0*/  ULEA UR4, UR4, UR21, 0x3 ;  /* 0x0000001504047291 */ /* 0x000fe2000f8e18ff */
[----:B-1----:R-:W-:-:S04]  /*2c00*/  LOP3.LUT R2, R12, UR5, RZ, 0x3c, !PT ;  /* 0x000000050c027c12 */ /* 0x002fc8000f8e3cff */
[----:B------:R-:W-:Y:S01]  /*2c10*/  SHF.L.U32 R2, R2, 0x1f, RZ ;  /* 0x0000001f02027819 */ /* 0x000fe200000006ff */
[----:B------:R-:W-:-:S07]  /*2c20*/  IMAD.U32 R0, RZ, RZ, UR4 ;  /* 0x00000004ff007e24 */ /* 0x000fce000f8e00ff */
.L_x_49:
[----:B-1----:R1:W2:Y:S02]  /*2c30*/  SYNCS.PHASECHK.TRANS64.TRYWAIT P0, [R0+URZ], R2 ;  /* 0x00000002000075a7 */ /* 0x0022a400080011ff */
[----:B--2---:R-:W-:Y:S05]  /*2c40*/  @!P0 NANOSLEEP.SYNCS 0x989680 ;  /* 0x009896800000895d */ /* 0x004fea0003900000 */
[----:B------:R-:W2:Y:S02]  /*2c50*/  @!P0 SYNCS.PHASECHK.TRANS64 P0, [R0+URZ], R2 ;  /* 0x00000002000085a7 */ /* 0x000ea400080010ff */
[----:B--2---:R-:W-:Y:S05]  /*2c60*/  @P0 EXIT ;  /* 0x000000000000094d */ /* 0x004fea0003800000 */
[----:B------:R-:W-:Y:S05]  /*2c70*/  BRA `(.L_x_49) ;  /* 0xfffffffc00ec7947 */ /* 0x000fea000383ffff */
.L_x_22:
[----:B------:R-:W-:-:S04]  /*2c80*/  UISETP.NE.AND UP0, UPT, UR54, URZ, UPT ;  /* 0x000000ff3600728c */ /* 0x000fc8000bf05270 */
[----:B------:R-:W-:-:S09]  /*2c90*/  UISETP.NE.OR UP0, UPT, UR22, 0x1, UP0 ;  /* 0x000000011600788c */ /* 0x000fd20008705670 */
[----:B------:R-:W-:Y:S05]  /*2ca0*/  BRA.U UP0, `(.L_x_50) ;  /* 0x0000000500487547 */ /* 0x000fea000b800000 */
[----:B------:R-:W-:Y:S01]  /*2cb0*/  ISETP.GE.U32.AND P2, PT, R0, 0x4, PT ;  /* 0x000000040000780c */ /* 0x000fe20003f46070 */
[----:B------:R-:W-:Y:S01]  /*2cc0*/  IMAD.MOV.U32 R12, RZ, RZ, 0x1 ;  /* 0x00000001ff0c7424 */ /* 0x000fe200078e00ff */
[----:B------:R-:W-:Y:S02]  /*2cd0*/  CS2R R10, SRZ ;  /* 0x00000000000a7805 */ /* 0x000fe4000001ff00 */
[----:B------:R-:W-:Y:S01]  /*2ce0*/  CS2R R8, SRZ ;  /* 0x0000000000087805 */ /* 0x000fe2000001ff00 */
[----:B------:R-:W-:Y:S01]  /*2cf0*/  UMOV UR6, 0x400 ;  /* 0x0000040000067882 */ /* 0x000fe20000000000 */
[----:B------:R-:W-:Y:S01]  /*2d00*/  UMOV UR5, URZ ;  /* 0x000000ff00057c82 */ /* 0x000fe20008000000 */
[----:B------:R-:W-:-:S12]  /*2d10*/  ULEA UR6, UR54, UR6, 0x18 ;  /* 0x0000000636067291 */ /* 0x000fd8000f8ec0ff */
.L_x_54:
[----:B------:R-:W-:Y:S02]  /*2d20*/  LEA R2, R8, UR6, 0x3 ;  /* 0x0000000608027c11 */ /* 0x000fe4000f8e18ff */
[----:B------:R-:W-:-:S03]  /*2d30*/  SHF.L.U32 R4, R9, 0x1f, RZ ;  /* 0x0000001f09047819 */ /* 0x000fc600000006ff */
[----:B------:R-:W-:Y:S01]  /*2d40*/  VIADD R5, R2, 0xe0 ;  /* 0x000000e002057836 */ /* 0x000fe20000000000 */
[----:B------:R-:W2:Y:S02]  /*2d50*/  SYNCS.PHASECHK.TRANS64.TRYWAIT P0, [R2+URZ+0xd0], R4 ;  /* 0x0000d004020075a7 */ /* 0x000ea400080011ff */
[----:B--2---:R-:W-:Y:S05]  /*2d60*/  @!P0 BRA `(.L_x_51) ;  /* 0x0000004c00a88947 */ /* 0x004fea0003800000 */
.L_x_133:
[----:B------:R-:W-:Y:S01]  /*2d70*/  ULEA UR4, UR5, UR6, 0x3 ;  /* 0x0000000605047291 */ /* 0x000fe2000f8e18ff */
[----:B--2---:R-:W-:Y:S01]  /*2d80*/  PRMT R2, RZ, 0x654, R5 ;  /* 0x00000654ff027816 */ /* 0x004fe20000000005 */
[----:B------:R-:W-:Y:S01]  /*2d90*/  @!P2 IMAD.MOV.U32 R4, RZ, RZ, 0x10 ;  /* 0x00000010ff04a424 */ /* 0x000fe200078e00ff */
[----:B------:R-:W-:Y:S01]  /*2da0*/  SHF.L.U32 R5, R12, 0x1f, RZ ;  /* 0x0000001f0c057819 */ /* 0x000fe200000006ff */
[----:B------:R-:W-:Y:S01]  /*2db0*/  UIADD3 UR7, UPT, UPT, UR4, 0x70, URZ ;  /* 0x0000007004077890 */ /* 0x000fe2000fffe0ff */
[----:B------:R2:W-:Y:S05]  /*2dc0*/  SYNCS.ARRIVE.TRANS64.RED.A1T0 RZ, [R2+URZ], RZ ;  /* 0x000000ff02ff79a7 */ /* 0x0005ea00081004ff */
[----:B------:R-:W-:Y:S01]  /*2dd0*/  IMAD.U32 R6, RZ, RZ, UR7 ;  /* 0x00000007ff067e24 */ /* 0x000fe2000f8e00ff */
[----:B------:R-:W3:Y:S04]  /*2de0*/  SYNCS.PHASECHK.TRANS64.TRYWAIT P0, [UR4+0x80], R5 ;  /* 0x00008005ff0075a7 */ /* 0x000ee80008001104 */
[----:B------:R-:W-:Y:S01]  /*2df0*/  PRMT R6, R0, 0x654, R6 ;  /* 0x0000065400067816 */ /* 0x000fe20000000006 */
[----:B--23--:R-:W-:Y:S06]  /*2e00*/  @!P0 BRA `(.L_x_52) ;  /* 0x0000004c00948947 */ /* 0x00cfec0003800000 */
.L_x_135:
[----:B------:R-:W-:Y:S01]  /*2e10*/  ULEA UR8, UR5, UR6, 0x4 ;  /* 0x0000000605087291 */ /* 0x000fe2000f8e20ff */
[----:B------:R-:W-:Y:S01]  /*2e20*/  SEL R3, R6, R3, !P2 ;  /* 0x0000000306037207 */ /* 0x000fe20005000000 */
[----:B------:R-:W-:Y:S01]  /*2e30*/  UIADD3 UR9, UPT, UPT, UR4, 0x70, URZ ;  /* 0x0000007004097890 */ /* 0x000fe2000fffe0ff */
[----:B--2---:R-:W-:Y:S01]  /*2e40*/  LEA R2, R11, UR6, 0x3 ;  /* 0x000000060b027c11 */ /* 0x004fe2000f8e18ff */
[----:B------:R-:W-:Y:S01]  /*2e50*/  UIADD3 UR8, UPT, UPT, UR8, 0x100, URZ ;  /* 0x0000010008087890 */ /* 0x000fe2000fffe0ff */
[----:B------:R2:W-:Y:S01]  /*2e60*/  @!P2 SYNCS.ARRIVE.TRANS64.RED RZ, [R3+URZ], R4 ;  /* 0x0000000403ffa9a7 */ /* 0x0005e200080004ff */
[----:B------:R-:W-:Y:S01]  /*2e70*/  UIADD3 UR4, UPT, UPT, UR5, 0x1, URZ ;  /* 0x0000000105047890 */ /* 0x000fe2000fffe0ff */
[----:B------:R-:W-:-:S03]  /*2e80*/  VIADD R8, R8, 0x1 ;  /* 0x0000000108087836 */ /* 0x000fc60000000000 */
[----:B------:R-:W-:Y:S02]  /*2e90*/  UISETP.NE.AND UP0, UPT, UR4, 0x2, UPT ;  /* 0x000000020400788c */ /* 0x000fe4000bf05270 */
[----:B------:R-:W-:Y:S01]  /*2ea0*/  ISETP.NE.AND P0, PT, R8, 0x2, PT ;  /* 0x000000020800780c */ /* 0x000fe20003f05270 */
[----:B------:R-:W-:Y:S06]  /*2eb0*/  UGETNEXTWORKID.BROADCAST [UR8], [UR9] ;  /* 0x00000000080073ca */ /* 0x000fec0008000100 */
[----:B------:R-:W-:Y:S02]  /*2ec0*/  USEL UR7, URZ, 0x1, UP0 ;  /* 0x00000001ff077887 */ /* 0x000fe40008000000 */
[----:B------:R-:W-:-:S04]  /*2ed0*/  USEL UR5, UR4, URZ, UP0 ;  /* 0x000000ff04057287 */ /* 0x000fc80008000000 */
[----:B------:R-:W-:Y:S02]  /*2ee0*/  LOP3.LUT R12, R12, UR7, RZ, 0x3c, !PT ;  /* 0x000000070c0c7c12 */ /* 0x000fe4000f8e3cff */
[----:B--2---:R-:W-:-:S04]  /*2ef0*/  SHF.L.U32 R4, R10, 0x1f, RZ ;  /* 0x0000001f0a047819 */ /* 0x004fc800000006ff */
[----:B------:R-:W2:Y:S02]  /*2f00*/  SYNCS.PHASECHK.TRANS64.TRYWAIT P1, [R2+URZ+0x70], R4 ;  /* 0x00007004020075a7 */ /* 0x000ea400080211ff */
[----:B--2---:R-:W-:Y:S05]  /*2f10*/  @!P1 BRA `(.L_x_53) ;  /* 0x0000004c00689947 */ /* 0x004fea0003800000 */
.L_x_136:
[C---:B--2---:R-:W-:Y:S01]  /*2f20*/  LEA R4, R11.reuse, UR6, 0x4 ;  /* 0x000000060b047c11 */ /* 0x044fe2000f8e20ff */
[----:B------:R-:W-:Y:S01]  /*2f30*/  VIADD R2, R2, 0x80 ;  /* 0x0000008002027836 */ /* 0x000fe20000000000 */
[----:B------:R-:W-:Y:S01]  /*2f40*/  SEL R8, R8, RZ, P0 ;  /* 0x000000ff08087207 */ /* 0x000fe20000000000 */
[----:B------:R-:W-:-:S03]  /*2f50*/  VIADD R11, R11, 0x1 ;  /* 0x000000010b0b7836 */ /* 0x000fc60000000000 */
[----:B------:R-:W2:Y:S01]  /*2f60*/  LDS.128 R4, [R4+0x100] ;  /* 0x0001000004047984 */ /* 0x000ea20000000c00 */
[----:B------:R-:W-:Y:S02]  /*2f70*/  PRMT R2, RZ, 0x654, R2 ;  /* 0x00000654ff027816 */ /* 0x000fe40000000002 */
[C---:B------:R-:W-:Y:S01]  /*2f80*/  ISETP.NE.AND P1, PT, R11.reuse, 0x2, PT ;  /* 0x000000020b00780c */ /* 0x040fe20003f25270 */
[----:B------:R-:W-:Y:S01]  /*2f90*/  @!PT LDS RZ, [RZ] ;  /* 0x00000000fffff984 */ /* 0x000fe20000000800 */
[----:B------:R-:W-:Y:S01]  /*2fa0*/  @!PT LDS RZ, [RZ] ;  /* 0x00000000fffff984 */ /* 0x000fe20000000800 */
[----:B------:R-:W-:Y:S01]  /*2fb0*/  @!PT LDS RZ, [RZ] ;  /* 0x00000000fffff984 */ /* 0x000fe20000000800 */
[----:B------:R-:W-:Y:S01]  /*2fc0*/  @!PT LDS RZ, [RZ] ;  /* 0x00000000fffff984 */ /* 0x000fe20000000800 */
[----:B------:R3:W-:Y:S06]  /*2fd0*/  MEMBAR.ALL.CTA ;  /* 0x0000000000007992 */ /* 0x0007ec0000008000 */
[----:B---3--:R-:W3:Y:S01]  /*2fe0*/  FENCE.VIEW.ASYNC.S ;  /* 0x00000000000073c6 */ /* 0x008ee20000000000 */
[----:B------:R-:W-:Y:S01]  /*2ff0*/  SEL R11, R11, RZ, P1 ;  /* 0x000000ff0b0b7207 */ /* 0x000fe20000800000 */
[----:B---3--:R3:W-:Y:S01]  /*3000*/  SYNCS.ARRIVE.TRANS64.RED.A1T0 RZ, [R2+URZ], RZ ;  /* 0x000000ff02ff79a7 */ /* 0x0087e200081004ff */
[----:B--2---:R-:W-:-:S02]  /*3010*/  LOP3.LUT P3, RZ, R6, 0x1, RZ, 0xc0, !PT ;  /* 0x0000000106ff7812 */ /* 0x004fc4000786c0ff */
[----:B------:R-:W-:-:S04]  /*3020*/  SEL R4, RZ, 0x1, P1 ;  /* 0x00000001ff047807 */ /* 0x000fc80000800000 */
[----:B------:R-:W-:Y:S02]  /*3030*/  LOP3.LUT R10, R10, R4, RZ, 0x3c, !PT ;  /* 0x000000040a0a7212 */ /* 0x000fe400078e3cff */
[----:B---3--:R-:W-:-:S04]  /*3040*/  SEL R2, RZ, 0x1, P0 ;  /* 0x00000001ff027807 */ /* 0x008fc80000000000 */
[----:B------:R-:W-:Y:S01]  /*3050*/  LOP3.LUT R9, R9, R2, RZ, 0x3c, !PT ;  /* 0x0000000209097212 */ /* 0x000fe200078e3cff */
[----:B------:R-:W-:Y:S06]  /*3060*/  @P3 BRA `(.L_x_54) ;  /* 0xfffffffc002c3947 */ /* 0x000fec000383ffff */
[----:B------:R-:W-:Y:S01]  /*3070*/  ULEA UR4, UR5, UR6, 0x3 ;  /* 0x0000000605047291 */ /* 0x000fe2000f8e18ff */
[----:B------:R-:W-:-:S08]  /*3080*/  SHF.L.U32 R2, R12, 0x1f, RZ ;  /* 0x0000001f0c027819 */ /* 0x000fd000000006ff */
[----:B------:R-:W2:Y:S02]  /*3090*/  SYNCS.PHASECHK.TRANS64 P0, [UR4+0x80], R2 ;  /* 0x00008002ff0075a7 */ /* 0x000ea40008001004 */
[----:B--2---:R-:W-:Y:S05]  /*30a0*/  @P0 BRA `(.L_x_55) ;  /* 0x0000000000080947 */ /* 0x004fea0003800000 */
[----:B------:R-:W2:Y:S02]  /*30b0*/  SYNCS.PHASECHK.TRANS64.TRYWAIT P0, [UR4+0x80], R2 ;  /* 0x00008002ff0075a7 */ /* 0x000ea40008001104 */
[----:B--2---:R-:W-:Y:S05]  /*30c0*/  @!P0 BRA `(.L_x_56) ;  /* 0x0000004c00108947 */ /* 0x004fea0003800000 */
.L_x_55:
[----:B------:R-:W-:-:S04]  /*30d0*/  UIADD3 UR7, UPT, UPT, UR5, 0x1, URZ ;  /* 0x0000000105077890 */ /* 0x000fc8000fffe0ff */
[----:B------:R-:W-:-:S04]  /*30e0*/  UISETP.NE.AND UP0, UPT, UR7, 0x2, UPT ;  /* 0x000000020700788c */ /* 0x000fc8000bf05270 */
[----:B------:R-:W-:Y:S02]  /*30f0*/  USEL UR8, URZ, 0x1, UP0 ;  /* 0x00000001ff087887 */ /* 0x000fe40008000000 */
[----:B------:R-:W-:-:S04]  /*3100*/  USEL UR7, UR7, URZ, UP0 ;  /* 0x000000ff07077287 */ /* 0x000fc80008000000 */
[----:B------:R-:W-:Y:S01]  /*3110*/  ULEA UR7, UR7, UR6, 0x3 ;  /* 0x0000000607077291 */ /* 0x000fe2000f8e18ff */
[----:B--2---:R-:W-:-:S04]  /*3120*/  LOP3.LUT R2, R12, UR8, RZ, 0x3c, !PT ;  /* 0x000000080c027c12 */ /* 0x004fc8000f8e3cff */
[----:B------:R-:W-:-:S04]  /*3130*/  SHF.L.U32 R0, R2, 0x1f, RZ ;  /* 0x0000001f02007819 */ /* 0x000fc800000006ff */
[----:B------:R-:W2:Y:S02]  /*3140*/  SYNCS.PHASECHK.TRANS64 P0, [UR7+0x80], R0 ;  /* 0x00008000ff0075a7 */ /* 0x000ea40008001007 */
[----:B-12---:R-:W-:Y:S05]  /*3150*/  @P0 EXIT ;  /* 0x000000000000094d */ /* 0x006fea0003800000 */
[----:B------:R-:W-:Y:S02]  /*3160*/  SHF.L.U32 R2, R2, 0x1f, RZ ;  /* 0x0000001f02027819 */ /* 0x000fe400000006ff */
[----:B------:R-:W-:-:S07]  /*3170*/  MOV R0, UR7 ;  /* 0x0000000700007c02 */ /* 0x000fce0008000f00 */
.L_x_57:
[----:B-1----:R1:W2:Y:S02]  /*3180*/  SYNCS.PHASECHK.TRANS64.TRYWAIT P0, [R0+URZ+0x80], R2 ;  /* 0x00008002000075a7 */ /* 0x0022a400080011ff */
[----:B--2---:R-:W-:Y:S05]  /*3190*/  @!P0 NANOSLEEP.SYNCS 0x989680 ;  /* 0x009896800000895d */ /* 0x004fea0003900000 */
[----:B------:R-:W2:Y:S02]  /*31a0*/  @!P0 SYNCS.PHASECHK.TRANS64 P0, [R0+URZ+0x80], R2 ;  /* 0x00008002000085a7 */ /* 0x000ea400080010ff */
[----:B--2---:R-:W-:Y:S05]  /*31b0*/  @P0 EXIT ;  /* 0x000000000000094d */ /* 0x004fea0003800000 */
[----:B------:R-:W-:Y:S05]  /*31c0*/  BRA `(.L_x_57) ;  /* 0xfffffffc00ec7947 */ /* 0x000fea000383ffff */
.L_x_50:
[----:B------:R-:W-:Y:S05]  /*31d0*/  BRA.U UP4, `(.L_x_58) ;  /* 0x0000001104447547 */ /* 0x000fea000b800000 */
[----:B------:R-:W-:Y:S01]  /*31e0*/  UMOV UR4, 0x40 ;  /* 0x0000004000047882 */ /* 0x000fe20000000000 */
[----:B------:R-:W-:Y:S01]  /*31f0*/  NOP ;  /* 0x0000000000007918 */ /* 0x000fe20000000000 */
[----:B------:R-:W-:Y:S01]  /*3200*/  ULEA UR5, UR54, UR4, 0x18 ;  /* 0x0000000436057291 */ /* 0x000fe2000f8ec0ff */
[----:B------:R-:W-:Y:S02]  /*3210*/  UMOV UR6, 0x400 ;  /* 0x0000040000067882 */ /* 0x000fe40000000000 */
[----:B------:R-:W-:-:S06]  /*3220*/  ULEA UR6, UR54, UR6, 0x18 ;  /* 0x0000000636067291 */ /* 0x000fcc000f8ec0ff */
[----:B------:R-:W2:Y:S02]  /*3230*/  LDS.U8 R0, [UR5+0x1c] ;  /* 0x00001c05ff007984 */ /* 0x000ea40008000000 */
[----:B--2---:R-:W-:-:S13]  /*3240*/  ISETP.NE.AND P0, PT, R0, RZ, PT ;  /* 0x000000ff0000720c */ /* 0x004fda0003f05270 */
[----:B------:R-:W-:Y:S05]  /*3250*/  @P0 BRA `(.L_x_59) ;  /* 0x0000000000580947 */ /* 0x000fea0003800000 */
[----:B------:R-:W-:-:S13]  /*3260*/  ELECT P0, URZ, PT ;  /* 0x0000000000ff782f */ /* 0x000fda0003800000 */
[----:B------:R-:W-:Y:S05]  /*3270*/  @!P0 BRA `(.L_x_60) ;  /* 0x0000000000608947 */ /* 0x000fea0003800000 */
[----:B------:R-:W-:Y:S01]  /*3280*/  UMOV UR4, 0x10 ;  /* 0x0000001000047882 */ /* 0x000fe20000000000 */
[----:B------:R-:W-:Y:S01]  /*3290*/  HFMA2 R0, -RZ, RZ, 0, 5.9604644775390625e-08 ;  /* 0x00000001ff007431 */ /* 0x000fe200000001ff */
[----:B------:R-:W-:-:S03]  /*32a0*/  MOV R3, 0xffff ;  /* 0x0000ffff00037802 */ /* 0x000fc60000000f00 */
[----:B------:R-:W-:Y:S04]  /*32b0*/  DEPBAR.LE SB2, 0x36 ;  /* 0x0000ad800000791a */ /* 0x000fe80000000000 */
[----:B------:R-:W2:Y:S02]  /*32c0*/  UTCATOMSWS.FIND_AND_SET.ALIGN UP0, UR4, UR4 ;  /* 0x00000004000475e3 */ /* 0x000ea40008000800 */
[----:B--2---:R-:W-:Y:S01]  /*32d0*/  MOV R4, UR4 ;  /* 0x0000000400047c02 */ /* 0x004fe20008000f00 */
[----:B------:R-:W-:Y:S06]  /*32e0*/  BRA.U UP0, `(.L_x_61) ;  /* 0x0000000100187547 */ /* 0x000fec000b800000 */
.L_x_62:
[----:B------:R-:W-:Y:S05]  /*32f0*/  NANOSLEEP 0x64 ;  /* 0x000000640000795d */ /* 0x000fea0003800000 */
[----:B------:R-:W-:-:S05]  /*3300*/  UMOV UR4, 0x10 ;  /* 0x0000001000047882 */ /* 0x000fca0000000000 */
[----:B------:R-:W-:Y:S04]  /*3310*/  DEPBAR.LE SB2, 0x36 ;  /* 0x0000ad800000791a */ /* 0x000fe80000000000 */
[----:B------:R-:W2:Y:S02]  /*3320*/  UTCATOMSWS.FIND_AND_SET.ALIGN UP0, UR4, UR4 ;  /* 0x00000004000475e3 */ /* 0x000ea40008000800 */
[----:B--2---:R-:W-:Y:S01]  /*3330*/  MOV R4, UR4 ;  /* 0x0000000400047c02 */ /* 0x004fe20008000f00 */
[----:B------:R-:W-:Y:S05]  /*3340*/  BRA.U !UP0, `(.L_x_62) ;  /* 0xfffffffd08e87547 */ /* 0x000fea000b83ffff */
.L_x_61:
[-C--:B------:R-:W-:Y:S02]  /*3350*/  SHF.L.U32 R3, R3, R4.reuse, RZ ;  /* 0x0000000403037219 */ /* 0x080fe400000006ff */
[----:B------:R-:W-:Y:S01]  /*3360*/  SHF.L.U32 R0, R0, R4, RZ ;  /* 0x0000000400007219 */ /* 0x000fe200000006ff */
[----:B------:R-:W-:Y:S02]  /*3370*/  IMAD.SHL.U32 R4, R4, 0x20, RZ ;  /* 0x0000002004047824 */ /* 0x000fe400078e00ff */
[----:B------:R2:W-:Y:S04]  /*3380*/  ATOMS.OR RZ, [UR5+0x14], R3 ;  /* 0x00001403ffff798c */ /* 0x0005e8000b000005 */
[----:B------:R2:W-:Y:S04]  /*3390*/  ATOMS.OR RZ, [UR5+0x18], R0 ;  /* 0x00001800ffff798c */ /* 0x0005e8000b000005 */
[----:B------:R2:W-:Y:S01]  /*33a0*/  STS [UR6+0x120], R4 ;  /* 0x00012004ff007988 */ /* 0x0005e20008000806 */
[----:B------:R-:W-:Y:S05]  /*33b0*/  BRA `(.L_x_60) ;  /* 0x0000000000107947 */ /* 0x000fea0003800000 */
.L_x_59:
[----:B------:R-:W-:Y:S02]  /*33c0*/  MOV R0, 0xffffffff ;  /* 0xffffffff00007802 */ /* 0x000fe40000000f00 */
[----:B------:R-:W-:-:S03]  /*33d0*/  MOV R4, 0x3400 ;  /* 0x0000340000047802 */ /* 0x000fc60000000f00 */
[----:B------:R2:W-:Y:S04]  /*33e0*/  STS [UR6+0x120], R0 ;  /* 0x00012000ff007988 */ /* 0x0005e80008000806 */
[----:B-12--5:R-:W-:Y:S05]  /*33f0*/  CALL.REL.NOINC `($__internal_1_$__cuda_sm10x_tcgen05_guardrail_trap_phase_invalid_during_alloc) ;  /* 0x0000004c00e87944 */ /* 0x026fea0003c00000 */
.L_x_60:
[----:B------:R-:W-:Y:S05]  /*3400*/  WARPSYNC.ALL ;  /* 0x0000000000007948 */ /* 0x000fea0003800000 */
[----:B------:R-:W3:Y:S01]  /*3410*/  S2UR UR4, SR_CgaCtaId ;  /* 0x00000000000479c3 */ /* 0x000ee20000008800 */
[----:B------:R-:W-:Y:S01]  /*3420*/  UMOV UR41, 0x400 ;  /* 0x0000040000297882 */ /* 0x000fe20000000000 */
[----:B------:R-:W-:-:S06]  /*3430*/  NOP ;  /* 0x0000000000007918 */ /* 0x000fcc0000000000 */
[----:B------:R-:W-:Y:S06]  /*3440*/  BAR.ARV 0x6, 0xa0 ;  /* 0x0182800000007b1d */ /* 0x000fec0000002000 */
[----:B------:R-:W4:Y:S01]  /*3450*/  LDCU UR6, c[0x0][0x38c] ;  /* 0x00007180ff0677ac */ /* 0x000f220008000800 */
[----:B------:R-:W-:Y:S01]  /*3460*/  LOP3.LUT R2, R2, 0xffff, RZ, 0xc0, !PT ;  /* 0x0000ffff02027812 */ /* 0x000fe200078ec0ff */
[----:B------:R-:W-:Y:S01]  /*3470*/  IMAD.MOV.U32 R11, RZ, RZ, 0x1 ;  /* 0x00000001ff0b7424 */ /* 0x000fe200078e00ff */
[----:B------:R-:W-:Y:S01]  /*3480*/  CS2R R8, SRZ ;  /* 0x0000000000087805 */ /* 0x000fe2000001ff00 */
[----:B------:R-:W1:Y:S01]  /*3490*/  LDCU UR7, c[0x0][0x38c] ;  /* 0x00007180ff0777ac */ /* 0x000e620008000800 */
[----:B------:R-:W-:Y:S01]  /*34a0*/  R2UR UR42, R2 ;  /* 0x00000000022a72ca */ /* 0x000fe200000e0000 */
[----:B------:R-:W-:Y:S01]  /*34b0*/  IMAD.MOV.U32 R10, RZ, RZ, RZ ;  /* 0x000000ffff0a7224 */ /* 0x000fe200078e00ff */
[----:B------:R-:W-:Y:S01]  /*34c0*/  UMOV UR45, URZ ;  /* 0x000000ff002d7c82 */ /* 0x000fe20008000000 */
[----:B------:R-:W-:Y:S01]  /*34d0*/  UMOV UR39, URZ ;  /* 0x000000ff00277c82 */ /* 0x000fe20008000000 */
[----:B---3--:R-:W-:Y:S01]  /*34e0*/  ULEA UR41, UR4, UR41, 0x18 ;  /* 0x0000002904297291 */ /* 0x008fe2000f8ec0ff */
[----:B------:R-:W-:Y:S01]  /*34f0*/  UMOV UR62, 0x0 ;  /* 0x00000000003e7882 */ /* 0x000fe20000000000 */
[----:B------:R-:W-:-:S02]  /*3500*/  UMOV UR63, 0x4100010 ;  /* 0x04100010003f7882 */ /* 0x000fc40000000000 */
[----:B------:R-:W-:Y:S02]  /*3510*/  UIADD3 UR5, UPT, UPT, UR41, 0x3400, URZ ;  /* 0x0000340029057890 */ /* 0x000fe4000fffe0ff */
[----:B------:R-:W-:Y:S02]  /*3520*/  UIADD3 UR4, UPT, UPT, UR41, 0xf400, URZ ;  /* 0x0000f40029047890 */ /* 0x000fe4000fffe0ff */
[----:B----4-:R-:W-:Y:S01]  /*3530*/  UIADD3 UR6, UPT, UPT, UR6, 0x7f, URZ ;  /* 0x0000007f06067890 */ /* 0x010fe2000fffe0ff */
[----:B--2---:R-:W2:Y:S01]  /*3540*/  LDS R0, [UR41+0x120] ;  /* 0x00012029ff007984 */ /* 0x004ea20008000800 */
[----:B------:R-:W-:Y:S02]  /*3550*/  USHF.R.U32.HI UR5, URZ, 0x4, UR5 ;  /* 0x00000004ff057899 */ /* 0x000fe40008011605 */
[----:B------:R-:W-:Y:S02]  /*3560*/  USHF.R.S32.HI UR47, URZ, 0x1f, UR6 ;  /* 0x0000001fff2f7899 */ /* 0x000fe40008011406 */
[----:B------:R-:W-:-:S02]  /*3570*/  USHF.R.U32.HI UR4, URZ, 0x4, UR4 ;  /* 0x00000004ff047899 */ /* 0x000fc40008011604 */
[----:B------:R-:W-:Y:S02]  /*3580*/  ULEA.HI UR47, UR47, UR6, URZ, 0x7 ;  /* 0x000000062f2f7291 */ /* 0x000fe4000f8f38ff */
[----:B------:R-:W-:Y:S02]  /*3590*/  ULOP3.LUT UR5, UR5, 0x3fff, URZ, 0xc0, !UPT ;  /* 0x00003fff05057892 */ /* 0x000fe4000f8ec0ff */
[----:B------:R-:W-:Y:S02]  /*35a0*/  USHF.R.S32.HI UR47, URZ, 0x7, UR47 ;  /* 0x00000007ff2f7899 */ /* 0x000fe4000801142f */
[----:B------:R-:W-:Y:S02]  /*35b0*/  ULOP3.LUT UR4, UR4, 0x3fff, URZ, 0xc0, !UPT ;  /* 0x00003fff04047892 */ /* 0x000fe4000f8ec0ff */
[----:B------:R-:W-:Y:S01]  /*35c0*/  UISETP.LT.AND UP0, UPT, UR47, 0x1, UPT ;  /* 0x000000012f00788c */ /* 0x000fe2000bf01270 */
[----:B------:R-:W-:Y:S01]  /*35d0*/  UMOV UR60, 0x0 ;  /* 0x00000000003c7882 */ /* 0x000fe20000000000 */
[----:B------:R-:W-:-:S02]  /*35e0*/  UMOV UR61, 0x4100010 ;  /* 0x04100010003d7882 */ /* 0x000fc40000000000 */
[----:B------:R-:W-:Y:S01]  /*35f0*/  USEL UR64, UR47, 0x1, !UP0 ;  /* 0x000000012f407887 */ /* 0x000fe2000c000000 */
[----:B------:R-:W-:Y:S01]  /*3600*/  UMOV UR58, 0x0 ;  /* 0x00000000003a7882 */ /* 0x000fe20000000000 */
[----:B------:R-:W-:Y:S01]  /*3610*/  UMOV UR59, 0x4100010 ;  /* 0x04100010003b7882 */ /* 0x000fe20000000000 */
[----:B------:R-:W-:Y:S01]  /*3620*/  UMOV UR56, 0x0 ;  /* 0x0000000000387882 */ /* 0x000fe20000000000 */
[----:B------:R-:W-:Y:S01]  /*3630*/  UMOV UR57, 0x4100010 ;  /* 0x0410001000397882 */ /* 0x000fe20000000000 */
[----:B------:R-:W-:Y:S01]  /*3640*/  UMOV UR54, 0x0 ;  /* 0x0000000000367882 */ /* 0x000fe20000000000 */
[----:B------:R-:W-:Y:S01]  /*3650*/  UMOV UR55, 0x4100010 ;  /* 0x0410001000377882 */ /* 0x000fe20000000000 */
[----:B------:R-:W-:Y:S01]  /*3660*/  UMOV UR52, 0x0 ;  /* 0x0000000000347882 */ /* 0x000fe20000000000 */
[----:B------:R-:W-:Y:S01]  /*3670*/  UMOV UR53, 0x4100010 ;  /* 0x0410001000357882 */ /* 0x000fe20000000000 */
[----:B------:R-:W-:Y:S02]  /*3680*/  ULOP3.LUT UR43, UR5, 0x10000, URZ, 0xfc, !UPT ;  /* 0x00010000052b7892 */ /* 0x000fe4000f8efcff */
[----:B------:R-:W-:-:S02]  /*3690*/  ULOP3.LUT UR44, UR4, 0x10000, URZ, 0xfc, !UPT ;  /* 0x00010000042c7892 */ /* 0x000fc4000f8efcff */
[----:B------:R-:W-:Y:S02]  /*36a0*/  UIADD3 UR64, UPT, UPT, -UR64, URZ, URZ ;  /* 0x000000ff40407290 */ /* 0x000fe4000fffe1ff */
[----:B-1----:R-:W-:Y:S01]  /*36b0*/  UISETP.GE.AND UP4, UPT, UR7, 0x1, UPT ;  /* 0x000000010700788c */ /* 0x002fe2000bf86270 */
[----:B------:R-:W-:Y:S01]  /*36c0*/  UMOV UR50, 0x0 ;  /* 0x0000000000327882 */ /* 0x000fe20000000000 */
[----:B------:R-:W-:Y:S01]  /*36d0*/  UMOV UR51, 0x4100010 ;  /* 0x0410001000337882 */ /* 0x000fe20000000000 */
[----:B------:R-:W-:Y:S01]  /*36e0*/  UMOV UR48, 0x0 ;  /* 0x0000000000307882 */ /* 0x000fe20000000000 */
[----:B--2---:R-:W-:Y:S01]  /*36f0*/  R2UR UR65, R0 ;  /* 0x00000000004172ca */ /* 0x004fe200000e0000 */
[----:B------:R-:W-:-:S14]  /*3700*/  UMOV UR49, 0x4100010 ;  /* 0x0410001000317882 */ /* 0x000fdc0000000000 */
.L_x_69:
[----:B------:R-:W-:Y:S02]  /*3710*/  LEA R0, R10, UR41, 0x3 ;  /* 0x000000290a007c11 */ /* 0x000fe4000f8e18ff */
[----:B------:R-:W-:Y:S02]  /*3720*/  SHF.L.U32 R2, R9, 0x1f, RZ ;  /* 0x0000001f09027819 */ /* 0x000fe400000006ff */
[----:B------:R-:W-:Y:S01]  /*3730*/  PLOP3.LUT P0, PT, PT, PT, UP4, 0x80, 0x8 ;  /* 0x000000000008781c */ /* 0x000fe20003f0f048 */
[----:B------:R-:W-:Y:S01]  /*3740*/  VIADD R3, R0, 0x80 ;  /* 0x0000008000037836 */ /* 0x000fe20000000000 */
[----:B-1----:R-:W1:Y:S02]  /*3750*/  SYNCS.PHASECHK.TRANS64.TRYWAIT P1, [R0+URZ+0x70], R2 ;  /* 0x00007002000075a7 */ /* 0x002e6400080211ff */
[----:B-1-3--:R-:W-:Y:S09]  /*3760*/  @!P1 BRA `(.L_x_63) ;  /* 0x0000004400809947 */ /* 0x00aff20003800000 */
.L_x_138:
[----:B------:R-:W-:Y:S01]  /*3770*/  LEA R4, R10, UR41, 0x4 ;  /* 0x000000290a047c11 */ /* 0x000fe2000f8e20ff */
[----:B------:R-:W-:Y:S01]  /*3780*/  @UP4 ULEA UR4, UR39, UR41, 0x3 ;  /* 0x0000002927044291 */ /* 0x000fe2000f8e18ff */
[----:B------:R-:W-:Y:S01]  /*3790*/  PLOP3.LUT P2, PT, PT, PT, PT, 0x80, 0x8 ;  /* 0x000000000008781c */ /* 0x000fe20003f4f070 */
[----:B------:R-:W-:Y:S01]  /*37a0*/  ULEA UR46, UR45, UR41, 0x3 ;  /* 0x000000292d2e7291 */ /* 0x000fe2000f8e18ff */
[----:B------:R-:W-:Y:S02]  /*37b0*/  PRMT R3, RZ, 0x654, R3 ;  /* 0x00000654ff037816 */ /* 0x000fe40000000003 */
[----:B------:R-:W2:Y:S01]  /*37c0*/  LDS.128 R4, [R4+0x100] ;  /* 0x0001000004047984 */ /* 0x000ea20000000c00 */
[----:B-1----:R-:W-:Y:S02]  /*37d0*/  @P0 SHF.L.U32 R2, R8, 0x1f, RZ ;  /* 0x0000001f08020819 */ /* 0x002fe400000006ff */
[----:B------:R-:W-:Y:S01]  /*37e0*/  SHF.L.U32 R0, R11, 0x1f, RZ ;  /* 0x0000001f0b007819 */ /* 0x000fe200000006ff */
[----:B------:R-:W-:Y:S01]  /*37f0*/  @!PT LDS RZ, [RZ] ;  /* 0x00000000fffff984 */ /* 0x000fe20000000800 */
[----:B------:R-:W-:Y:S01]  /*3800*/  @!PT LDS RZ, [RZ] ;  /* 0x00000000fffff984 */ /* 0x000fe20000000800 */
[----:B------:R-:W-:Y:S01]  /*3810*/  @!PT LDS RZ, [RZ] ;  /* 0x00000000fffff984 */ /* 0x000fe20000000800 */
[----:B------:R-:W-:Y:S01]  /*3820*/  @!PT LDS RZ, [RZ] ;  /* 0x00000000fffff984 */ /* 0x000fe20000000800 */
[----:B------:R1:W-:Y:S06]  /*3830*/  MEMBAR.ALL.CTA ;  /* 0x0000000000007992 */ /* 0x0003ec0000008000 */
[----:B-1----:R-:W1:Y:S02]  /*3840*/  FENCE.VIEW.ASYNC.S ;  /* 0x00000000000073c6 */ /* 0x002e640000000000 */
[----:B-1----:R1:W-:Y:S01]  /*3850*/  SYNCS.ARRIVE.TRANS64.RED.A1T0 RZ, [R3+URZ], RZ ;  /* 0x000000ff03ff79a7 */ /* 0x0023e200081004ff */
[----:B------:R1:W3:Y:S01]  /*3860*/  @P0 SYNCS.PHASECHK.TRANS64.TRYWAIT P2, [UR4], R2 ;  /* 0x00000002ff0005a7 */ /* 0x0002e20008041104 */
[----:B------:R-:W-:Y:S01]  /*3870*/  ULEA.HI UR4, UR45, UR45, URZ, 0x1 ;  /* 0x0000002d2d047291 */ /* 0x000fe2000f8f08ff */
[----:B--2---:R-:W-:-:S03]  /*3880*/  LOP3.LUT P1, RZ, R6, 0x1, RZ, 0xc0, !PT ;  /* 0x0000000106ff7812 */ /* 0x004fc6000782c0ff */
[----:B------:R-:W-:Y:S02]  /*3890*/  USHF.L.U32 UR5, UR4, 0x5, URZ ;  /* 0x0000000504057899 */ /* 0x000fe400080006ff */
[----:B------:R-:W-:Y:S02]  /*38a0*/  ULOP3.LUT UR36, UR4, 0xffe, URZ, 0xc0, !UPT ;  /* 0x00000ffe04247892 */ /* 0x000fe4000f8ec0ff */
[----:B------:R-:W-:Y:S02]  /*38b0*/  ULOP3.LUT UR4, UR5, 0xffffffc0, URZ, 0xc0, !UPT ;  /* 0xffffffc005047892 */ /* 0x000fe4000f8ec0ff */
[----:B------:R-:W-:Y:S02]  /*38c0*/  UIADD3 UR36, UPT, UPT, -UR36, UR45, URZ ;  /* 0x0000002d24247290 */ /* 0x000fe4000fffe1ff */
[----:B------:R-:W-:Y:S01]  /*38d0*/  UIADD3 UR4, UPT, UPT, UR65, UR4, URZ ;  /* 0x0000000441047290 */ /* 0x000fe2000fffe0ff */
[----:B------:R-:W2:Y:S03]  /*38e0*/  SYNCS.PHASECHK.TRANS64.TRYWAIT P0, [UR46+0xb0], R0 ;  /* 0x0000b000ff0075a7 */ /* 0x000ea6000800112e */
[----:B------:R-:W-:Y:S01]  /*38f0*/  ULEA UR36, UR36, UR4, 0x14 ;  /* 0x0000000424247291 */ /* 0x000fe2000f8ea0ff */
[----:B-123--:R-:W-:Y:S11]  /*3900*/  @!P0 BRA `(.L_x_64) ;  /* 0x00000044002c8947 */ /* 0x00eff60003800000 */
.L_x_140:
[----:B------:R-:W-:Y:S01]  /*3910*/  IADD3 R10, PT, PT, R10, 0x1, RZ ;  /* 0x000000010a0a7810 */ /* 0x000fe20007ffe0ff */
[----:B------:R-:W-:Y:S06]  /*3920*/  BRA.U !UP4, `(.L_x_65) ;  /* 0x000000050c107547 */ /* 0x000fec000b800000 */
[----:B------:R-:W-:Y:S01]  /*3930*/  UPLOP3.LUT UP2, UPT, UPT, UPT, UPT, 0x40, 0x4 ;  /* 0x000000000004789c */ /* 0x000fe20003f4e870 */
[----:B------:R-:W-:Y:S01]  /*3940*/  UMOV UR38, UR64 ;  /* 0x0000004000267c82 */ /* 0x000fe20008000000 */
[----:B------:R-:W-:Y:S01]  /*3950*/  UMOV UR37, UR47 ;  /* 0x0000002f00257c82 */ /* 0x000fe20008000000 */
[----:B------:R-:W-:-:S08]  /*3960*/  UMOV UR5, UR39 ;  /* 0x0000002700057c82 */ /* 0x000fd00008000000 */
.L_x_68:
[----:B------:R-:W-:Y:S02]  /*3970*/  UIADD3 UR38, UPT, UPT, UR38, 0x1, URZ ;  /* 0x0000000126267890 */ /* 0x000fe4000fffe0ff */
[----:B------:R-:W-:Y:S02]  /*3980*/  ULEA UR7, UR5, UR41, 0x3 ;  /* 0x0000002905077291 */ /* 0x000fe4000f8e18ff */
[----:B------:R-:W-:Y:S01]  /*3990*/  UISETP.NE.AND UP3, UPT, UR38, URZ, UPT ;  /* 0x000000ff2600728c */ /* 0x000fe2000bf65270 */
[----:B--23--:R-:W-:Y:S10]  /*39a0*/  @P2 BRA `(.L_x_66) ;  /* 0x00000000000c2947 */ /* 0x00cff40003800000 */
[----:B-1----:R-:W-:Y:S04]  /*39b0*/  SHF.L.U32 R2, R8, 0x1f, RZ ;  /* 0x0000001f08027819 */ /* 0x002fe800000006ff */
[----:B------:R-:W1:Y:S02]  /*39c0*/  SYNCS.PHASECHK.TRANS64.TRYWAIT P0, [UR7], R2 ;  /* 0x00000002ff0075a7 */ /* 0x000e640008001107 */
[----:B-1----:R-:W-:Y:S05]  /*39d0*/  @!P0 BRA `(.L_x_67) ;  /* 0x0000004400108947 */ /* 0x002fea0003800000 */
.L_x_66:
[----:B------:R-:W-:Y:S01]  /*39e0*/  UISETP.NE.AND UP0, UPT, UR37, 0x1, UPT ;  /* 0x000000012500788c */ /* 0x000fe2000bf05270 */
[----:B------:R-:W-:Y:S01]  /*39f0*/  PLOP3.LUT P2, PT, PT, PT, PT, 0x80, 0x8 ;  /* 0x000000000008781c */ /* 0x000fe20003f4f070 */
[----:B------:R-:W-:Y:S02]  /*3a00*/  UIADD3 UR4, UPT, UPT, UR5, 0x1, URZ ;  /* 0x0000000105047890 */ /* 0x000fe4000fffe0ff */
[----:B------:R-:W-:Y:S02]  /*3a10*/  UIADD3 UR40, UPT, UPT, UR7, 0x18, URZ ;  /* 0x0000001807287890 */ /* 0x000fe4000fffe0ff */
[----:B------:R-:W-:Y:S01]  /*3a20*/  UISETP.NE.AND UP1, UPT, UR4, 0x3, UPT ;  /* 0x000000030400788c */ /* 0x000fe2000bf25270 */
[----:B------:R-:W-:Y:S01]  /*3a30*/  PLOP3.LUT P0, PT, PT, PT, UP0, 0x80, 0x8 ;  /* 0x000000000008781c */ /* 0x000fe20003f0f008 */
[----:B------:R-:W-:Y:S02]  /*3a40*/  UIADD3 UR37, UPT, UPT, UR37, -0x1, URZ ;  /* 0xffffffff25257890 */ /* 0x000fe4000fffe0ff */
[----:B------:R-:W-:Y:S02]  /*3a50*/  USEL UR6, URZ, 0x1, UP1 ;  /* 0x00000001ff067887 */ /* 0x000fe40008800000 */
[----:B------:R-:W-:Y:S01]  /*3a60*/  USEL UR39, UR4, URZ, UP1 ;  /* 0x000000ff04277287 */ /* 0x000fe20008800000 */
[----:B------:R-:W-:Y:S01]  /*3a70*/  UMOV UR7, 0x40004040 ;  /* 0x4000404000077882 */ /* 0x000fe20000000000 */
[----:B------:R-:W-:Y:S02]  /*3a80*/  UMOV UR35, 0x40004040 ;  /* 0x4000404000237882 */ /* 0x000fe40000000000 */
[----:B------:R-:W-:Y:S01]  /*3a90*/  @UP0 ULEA UR4, UR39, UR41, 0x3 ;  /* 0x0000002927040291 */ /* 0x000fe2000f8e18ff */
[----:B------:R-:W-:Y:S01]  /*3aa0*/  LOP3.LUT R8, R8, UR6, RZ, 0x3c, !PT ;  /* 0x0000000608087c12 */ /* 0x000fe2000f8e3cff */
[----:B------:R-:W-:Y:S01]  /*3ab0*/  ULEA UR6, UR5, UR44, 0xa ;  /* 0x0000002c05067291 */ /* 0x000fe2000f8e50ff */
[----:B------:R-:W-:Y:S02]  /*3ac0*/  UMOV UR33, 0x40004040 ;  /* 0x4000404000217882 */ /* 0x000fe40000000000 */
[----:B-1----:R-:W-:Y:S01]  /*3ad0*/  @P0 SHF.L.U32 R0, R8, 0x1f, RZ ;  /* 0x0000001f08000819 */ /* 0x002fe200000006ff */
[----:B------:R-:W-:Y:S02]  /*3ae0*/  UIADD3 UR34, UPT, UPT, UR6, 0x2, URZ ;  /* 0x0000000206227890 */ /* 0x000fe4000fffe0ff */
[----:B------:R-:W-:Y:S01]  /*3af0*/  UIADD3 UR30, UPT, UPT, UR6, 0x4, URZ ;  /* 0x00000004061e7890 */ /* 0x000fe2000fffe0ff */
[----:B------:R2:W3:Y:S01]  /*3b00*/  @P0 SYNCS.PHASECHK.TRANS64.TRYWAIT P2, [UR4], R0 ;  /* 0x00000000ff0005a7 */ /* 0x0004e20008041104 */
[----:B------:R-:W-:Y:S02]  /*3b10*/  ULEA UR4, UR5, UR43, 0xa ;  /* 0x0000002b05047291 */ /* 0x000fe4000f8e50ff */
[----:B------:R-:W-:Y:S02]  /*3b20*/  UIADD3 UR26, UPT, UPT, UR6, 0x6, URZ ;  /* 0x00000006061a7890 */ /* 0x000fe4000fffe0ff */
        /* <DEDUP_REMOVED lines=10> */
[----:B------:R-:W-:Y:S01]  /*3bd0*/  UIADD3 UR8, UPT, UPT, UR4, 0x206, URZ ;  /* 0x0000020604087890 */ /* 0x000fe2000fffe0ff */
[----:B------:R-:W-:Y:S01]  /*3be0*/  UMOV UR5, 0x40004040 ;  /* 0x4000404000057882 */ /* 0x000fe20000000000 */
[----:B------:R-:W-:Y:S01]  /*3bf0*/  UMOV UR31, 0x40004040 ;  /* 0x40004040001f7882 */ /* 0x000fe20000000000 */
[----:B------:R1:W-:Y:S01]  /*3c00*/  UTCHMMA gdesc[UR4], gdesc[UR6], tmem[UR36], tmem[UR62], idesc[UR63], UP2 ;  /* 0x00ff3e06040075ea */ /* 0x0003e20009000024 */
[----:B------:R-:W-:Y:S01]  /*3c10*/  UPLOP3.LUT UP2, UPT, UPT, UPT, UPT, 0x80, 0x8 ;  /* 0x000000000008789c */ /* 0x000fe20003f4f070 */
[----:B------:R2:W-:Y:S01]  /*3c20*/  UTCHMMA gdesc[UR32], gdesc[UR34], tmem[UR36], tmem[UR60], idesc[UR61], UPT ;  /* 0x00ff3c22200075ea */ /* 0x0005e2000b800024 */
[----:B------:R-:W-:Y:S01]  /*3c30*/  UMOV UR29, 0x40004040 ;  /* 0x40004040001d7882 */ /* 0x000fe20000000000 */
[----:B------:R-:W-:Y:S01]  /*3c40*/  UMOV UR27, 0x40004040 ;  /* 0x40004040001b7882 */ /* 0x000fe20000000000 */
        /* <DEDUP_REMOVED lines=12> */
[----:B------:R-:W-:Y:S01]  /*3d10*/  UMOV UR9, 0x40004040 ;  /* 0x4000404000097882 */ /* 0x000fe20000000000 */
[----:B------:R2:W-:Y:S01]  /*3d20*/  UTCHMMA gdesc[UR12], gdesc[UR14], tmem[UR36], tmem[UR50], idesc[UR51], UPT ;  /* 0x00ff320e0c0075ea */ /* 0x0005e2000b800024 */
[----:B------:R2:W-:Y:S01]  /*3d30*/  UTCHMMA gdesc[UR8], gdesc[UR10], tmem[UR36], tmem[UR48], idesc[UR49], UPT ;  /* 0x00ff300a080075ea */ /* 0x0005e2000b800024 */
[----:B------:R2:W-:Y:S01]  /*3d40*/  UTCBAR.MULTICAST [UR40], URZ, UR42 ;  /* 0x000000ff280073e9 */ /* 0x0005e2000800082a */
[----:B-1----:R-:W-:Y:S01]  /*3d50*/  UMOV UR5, UR39 ;  /* 0x0000002700057c82 */ /* 0x002fe20008000000 */
[----:B------:R-:W-:Y:S05]  /*3d60*/  BRA.U UP3, `(.L_x_68) ;  /* 0xfffffffd03007547 */ /* 0x000fea000b83ffff */
.L_x_65:
[----:B------:R-:W-:Y:S01]  /*3d70*/  UIADD3 UR4, UPT, UPT, UR45, 0x1, URZ ;  /* 0x000000012d047890 */ /* 0x000fe2000fffe0ff */
[C---:B------:R-:W-:Y:S01]  /*3d80*/  ISETP.NE.AND P0, PT, R10.reuse, 0x2, PT ;  /* 0x000000020a00780c */ /* 0x040fe20003f05270 */
[----:B------:R-:W-:Y:S02]  /*3d90*/  UIADD3 UR5, UPT, UPT, UR46, 0x90, URZ ;  /* 0x000000902e057890 */ /* 0x000fe4000fffe0ff */
[----:B------:R-:W-:Y:S01]  /*3da0*/  UISETP.NE.AND UP0, UPT, UR4, 0x4, UPT ;  /* 0x000000040400788c */ /* 0x000fe2000bf05270 */
[----:B-12---:R-:W-:Y:S02]  /*3db0*/  SEL R0, RZ, 0x1, P0 ;  /* 0x00000001ff007807 */ /* 0x006fe40000000000 */
[----:B------:R-:W-:Y:S01]  /*3dc0*/  SEL R10, R10, RZ, P0 ;  /* 0x000000ff0a0a7207 */ /* 0x000fe20000000000 */
[----:B------:R-:W-:Y:S01]  /*3dd0*/  USEL UR6, URZ, 0x1, UP0 ;  /* 0x00000001ff067887 */ /* 0x000fe20008000000 */
[----:B------:R-:W-:Y:S01]  /*3de0*/  LOP3.LUT R9, R9, R0, RZ, 0x3c, !PT ;  /* 0x0000000009097212 */ /* 0x000fe200078e3cff */
[----:B------:R-:W-:Y:S01]  /*3df0*/  USEL UR45, UR4, URZ, UP0 ;  /* 0x000000ff042d7287 */ /* 0x000fe20008000000 */
[----:B------:R1:W-:Y:S03]  /*3e00*/  UTCBAR [UR5], URZ ;  /* 0x000000ff050073e9 */ /* 0x0003e600080000ff */
[----:B------:R-:W-:Y:S01]  /*3e10*/  LOP3.LUT R11, R11, UR6, RZ, 0x3c, !PT ;  /* 0x000000060b0b7c12 */ /* 0x000fe2000f8e3cff */
[----:B------:R-:W-:Y:S07]  /*3e20*/  @P1 BRA `(.L_x_69) ;  /* 0xfffffff800381947 */ /* 0x000fee000383ffff */
[----:B------:R-:W2:Y:S01]  /*3e30*/  S2UR UR8, SR_CgaCtaId ;  /* 0x00000000000879c3 */ /* 0x000ea20000008800 */
[----:B------:R-:W-:Y:S01]  /*3e40*/  ELECT P0, URZ, PT ;  /* 0x0000000000ff782f */ /* 0x000fe20003800000 */
[----:B------:R-:W-:Y:S01]  /*3e50*/  IMAD.MOV.U32 R0, RZ, RZ, 0x1 ;  /* 0x00000001ff007424 */ /* 0x000fe200078e00ff */
[----:B------:R-:W-:Y:S01]  /*3e60*/  UIADD3 UR41, UPT, UPT, UR41, 0xb0, URZ ;  /* 0x000000b029297890 */ /* 0x000fe2000fffe0ff */
[----:B------:R-:W-:Y:S01]  /*3e70*/  SHF.L.U32 R2, R11, 0x1f, RZ ;  /* 0x0000001f0b027819 */ /* 0x000fe200000006ff */
[----:B------:R-:W-:-:S03]  /*3e80*/  UMOV UR4, 0x40 ;  /* 0x0000004000047882 */ /* 0x000fc60000000000 */
[----:B------:R-:W-:Y:S01]  /*3e90*/  UVIRTCOUNT.DEALLOC.SMPOOL 0x80 ;  /* 0x000000800000784c */ /* 0x000fe20000000000 */
[----:B--2---:R-:W-:Y:S02]  /*3ea0*/  ULEA UR8, UR8, UR4, 0x18 ;  /* 0x0000000408087291 */ /* 0x004fe4000f8ec0ff */
[----:B------:R-:W-:-:S07]  /*3eb0*/  ULEA UR4, UR45, UR41, 0x3 ;  /* 0x000000292d047291 */ /* 0x000fce000f8e18ff */
[----:B------:R2:W-:Y:S02]  /*3ec0*/  @P0 STS.U8 [UR8+0x1c], R0 ;  /* 0x00001c00ff000988 */ /* 0x0005e40008000008 */
[----:B------:R-:W4:Y:S02]  /*3ed0*/  SYNCS.PHASECHK.TRANS64.TRYWAIT P0, [UR4], R2 ;  /* 0x00000002ff0075a7 */ /* 0x000f240008001104 */
[----:B--2-4-:R-:W-:Y:S05]  /*3ee0*/  @!P0 BRA `(.L_x_70) ;  /* 0x0000003c00e48947 */ /* 0x014fea0003800000 */
.L_x_143:
[----:B------:R-:W-:-:S04]  /*3ef0*/  UIADD3 UR4, UPT, UPT, UR45, 0x1, URZ ;  /* 0x000000012d047890 */ /* 0x000fc8000fffe0ff */
[----:B------:R-:W-:-:S04]  /*3f00*/  UISETP.NE.AND UP0, UPT, UR4, 0x4, UPT ;  /* 0x000000040400788c */ /* 0x000fc8000bf05270 */
[----:B------:R-:W-:Y:S02]  /*3f10*/  USEL UR6, URZ, 0x1, UP0 ;  /* 0x00000001ff067887 */ /* 0x000fe40008000000 */
[----:B------:R-:W-:-:S04]  /*3f20*/  USEL UR4, UR4, URZ, UP0 ;  /* 0x000000ff04047287 */ /* 0x000fc80008000000 */
[----:B-1----:R-:W-:Y:S01]  /*3f30*/  ULEA UR5, UR4, UR41, 0x3 ;  /* 0x0000002904057291 */ /* 0x002fe2000f8e18ff */
[----:B--2---:R-:W-:-:S04]  /*3f40*/  LOP3.LUT R2, R11, UR6, RZ, 0x3c, !PT ;  /* 0x000000060b027c12 */ /* 0x004fc8000f8e3cff */
[----:B------:R-:W-:-:S04]  /*3f50*/  SHF.L.U32 R3, R2, 0x1f, RZ ;  /* 0x0000001f02037819 */ /* 0x000fc800000006ff */
[----:B------:R-:W1:Y:S02]  /*3f60*/  SYNCS.PHASECHK.TRANS64.TRYWAIT P0, [UR5], R3 ;  /* 0x00000003ff0075a7 */ /* 0x000e640008001105 */
[----:B-1----:R-:W-:Y:S05]  /*3f70*/  @!P0 BRA `(.L_x_71) ;  /* 0x0000003c00d88947 */ /* 0x002fea0003800000 */
.L_x_145:
        /* <DEDUP_REMOVED lines=9> */
.L_x_147:
[----:B------:R-:W-:-:S04]  /*4010*/  UIADD3 UR4, UPT, UPT, UR4, 0x1, URZ ;  /* 0x0000000104047890 */ /* 0x000fc8000fffe0ff */
[----:B------:R-:W-:-:S04]  /*4020*/  UISETP.NE.AND UP0, UPT, UR4, 0x4, UPT ;  /* 0x000000040400788c */ /* 0x000fc8000bf05270 */
[----:B------:R-:W-:Y:S02]  /*4030*/  USEL UR5, URZ, 0x1, UP0 ;  /* 0x00000001ff057887 */ /* 0x000fe40008000000 */
[----:B------:R-:W-:-:S04]  /*4040*/  USEL UR4, UR4, URZ, UP0 ;  /* 0x000000ff04047287 */ /* 0x000fc80008000000 */
[----:B------:R-:W-:Y:S01]  /*4050*/  ULEA UR4, UR4, UR41, 0x3 ;  /* 0x0000002904047291 */ /* 0x000fe2000f8e18ff */
[----:B------:R-:W-:-:S04]  /*4060*/  LOP3.LUT R2, R2, UR5, RZ, 0x3c, !PT ;  /* 0x0000000502027c12 */ /* 0x000fc8000f8e3cff */
[----:B------:R-:W-:-:S04]  /*4070*/  SHF.L.U32 R2, R2, 0x1f, RZ ;  /* 0x0000001f02027819 */ /* 0x000fc800000006ff */
[----:B------:R-:W2:Y:S02]  /*4080*/  SYNCS.PHASECHK.TRANS64.TRYWAIT P0, [UR4], R2 ;  /* 0x00000002ff0075a7 */ /* 0x000ea40008001104 */
[----:B--2---:R-:W-:Y:S05]  /*4090*/  @!P0 BRA `(.L_x_73) ;  /* 0x0000003c00c08947 */ /* 0x004fea0003800000 */
.L_x_149:
[----:B------:R-:W-:Y:S01]  /*40a0*/  NOP ;  /* 0x0000000000007918 */ /* 0x000fe20000000000 */
[----:B-1----:R-:W1:Y:S01]  /*40b0*/  LDS R0, [UR8+0x14] ;  /* 0x00001408ff007984 */ /* 0x002e620008000800 */
[----:B------:R-:W-:Y:S01]  /*40c0*/  ULOP3.LUT UR4, UR65, 0xffff, URZ, 0xc0, !UPT ;  /* 0x0000ffff41047892 */ /* 0x000fe2000f8ec0ff */
[----:B------:R-:W-:Y:S01]  /*40d0*/  UMOV UR5, 0xffff ;  /* 0x0000ffff00057882 */ /* 0x000fe20000000000 */
[----:B------:R-:W-:Y:S02]  /*40e0*/  UMOV UR6, 0x1 ;  /* 0x0000000100067882 */ /* 0x000fe40000000000 */
[----:B------:R-:W-:-:S04]  /*40f0*/  USHF.R.U32.HI UR4, URZ, 0x5, UR4 ;  /* 0x00000005ff047899 */ /* 0x000fc80008011604 */
[----:B------:R-:W-:Y:S02]  /*4100*/  USHF.L.U32 UR5, UR5, UR4, URZ ;  /* 0x0000000405057299 */ /* 0x000fe400080006ff */
[----:B------:R-:W-:-:S04]  /*4110*/  USHF.L.U32 UR4, UR6, UR4, URZ ;  /* 0x0000000406047299 */ /* 0x000fc800080006ff */
[----:B-1----:R-:W-:-:S04]  /*4120*/  LOP3.LUT R0, R0, UR5, RZ, 0xc0, !PT ;  /* 0x0000000500007c12 */ /* 0x002fc8000f8ec0ff */
[----:B------:R-:W-:-:S13]  /*4130*/  ISETP.NE.AND P0, PT, R0, UR5, PT ;  /* 0x0000000500007c0c */ /* 0x000fda000bf05270 */
[----:B------:R-:W-:Y:S05]  /*4140*/  @P0 BRA `(.L_x_74) ;  /* 0x0000000000580947 */ /* 0x000fea0003800000 */
[----:B------:R-:W1:Y:S02]  /*4150*/  LDS R0, [UR8+0x18] ;  /* 0x00001808ff007984 */ /* 0x000e640008000800 */
[----:B-1----:R-:W-:-:S04]  /*4160*/  LOP3.LUT R0, R0, UR4, RZ, 0xc0, !PT ;  /* 0x0000000400007c12 */ /* 0x002fc8000f8ec0ff */
[----:B------:R-:W-:-:S13]  /*4170*/  ISETP.NE.AND P0, PT, R0, UR4, PT ;  /* 0x0000000400007c0c */ /* 0x000fda000bf05270 */
[----:B------:R-:W-:Y:S05]  /*4180*/  @P0 BRA `(.L_x_75) ;  /* 0x00000000003c0947 */ /* 0x000fea0003800000 */
[----:B------:R-:W1:Y:S01]  /*4190*/  S2R R2, SR_LANEID ;  /* 0x0000000000027919 */ /* 0x000e620000000000 */
[----:B------:R-:W-:-:S06]  /*41a0*/  ULOP3.LUT UR5, URZ, UR5, URZ, 0x33, !UPT ;  /* 0x00000005ff057292 */ /* 0x000fcc000f8e33ff */
[----:B------:R-:W-:-:S04]  /*41b0*/  IMAD.U32 R0, RZ, RZ, UR5 ;  /* 0x00000005ff007e24 */ /* 0x000fc8000f8e00ff */
[----:B------:R2:W4:Y:S02]  /*41c0*/  REDUX UR7, R0 ;  /* 0x00000000000773c4 */ /* 0x0005240000000000 */
[----:B------:R1:W-:Y:S01]  /*41d0*/  UTCATOMSWS.AND URZ, UR5 ;  /* 0x0000000500ff79e3 */ /* 0x0003e20008000000 */
[----:B--2---:R-:W-:Y:S01]  /*41e0*/  LOP3.LUT R0, RZ, UR4, RZ, 0x33, !PT ;  /* 0x00000004ff007c12 */ /* 0x004fe2000f8e33ff */
[----:B------:R-:W-:Y:S02]  /*41f0*/  VOTEU.ANY UR4, UPT, PT ;  /* 0x0000000000047886 */ /* 0x000fe400038e0100 */
[----:B------:R-:W-:Y:S02]  /*4200*/  UFLO.U32 UR4, UR4 ;  /* 0x00000004000472bd */ /* 0x000fe400080e0000 */
[----:B------:R-:W2:Y:S04]  /*4210*/  REDUX UR6, R0 ;  /* 0x00000000000673c4 */ /* 0x000ea80000000000 */
[----:B-1----:R-:W-:-:S02]  /*4220*/  ISETP.EQ.U32.AND P0, PT, R2, UR4, PT ;  /* 0x0000000402007c0c */ /* 0x002fc4000bf02070 */
[----:B----4-:R-:W-:-:S11]  /*4230*/  MOV R2, UR7 ;  /* 0x0000000700027c02 */ /* 0x010fd60008000f00 */
[----:B------:R1:W-:Y:S01]  /*4240*/  @P0 ATOMS.AND RZ, [UR8+0x14], R2 ;  /* 0x00001402ffff098c */ /* 0x0003e2000a800008 */
[----:B--2---:R-:W-:-:S05]  /*4250*/  IMAD.U32 R0, RZ, RZ, UR6 ;  /* 0x00000006ff007e24 */ /* 0x004fca000f8e00ff */
[----:B------:R1:W-:Y:S01]  /*4260*/  @P0 ATOMS.AND RZ, [UR8+0x18], R0 ;  /* 0x00001800ffff098c */ /* 0x0003e2000a800008 */
[----:B------:R-:W-:Y:S05]  /*4270*/  BRA `(.L_x_76) ;  /* 0x0000000000147947 */ /* 0x000fea0003800000 */
.L_x_75:
[----:B------:R-:W-:Y:S02]  /*4280*/  MOV R2, 0x42a0 ;  /* 0x000042a000027802 */ /* 0x000fe40000000f00 */
[----:B---3-5:R-:W-:Y:S05]  /*4290*/  CALL.REL.NOINC `($__internal_0_$__cuda_sm10x_tcgen05_guardrail_trap_col_being_dealloced_not_returned_by_alloc) ;  /* 0x0000004000347944 */ /* 0x028fea0003c00000 */
[----:B------:R-:W-:Y:S05]  /*42a0*/  BRA `(.L_x_76) ;  /* 0x0000000000087947 */ /* 0x000fea0003800000 */
.L_x_74:
[----:B------:R-:W-:Y:S02]  /*42b0*/  MOV R2, 0x42d0 ;  /* 0x000042d000027802 */ /* 0x000fe40000000f00 */
[----:B---3-5:R-:W-:Y:S05]  /*42c0*/  CALL.REL.NOINC `($__internal_2_$__cuda_sm10x_tcgen05_guardrail_trap_unallocated_columns_being_dealloced) ;  /* 0x0000004000407944 */ /* 0x028fea0003c00000 */
.L_x_76:
[----:B------:R-:W-:Y:S01]  /*42d0*/  NOP ;  /* 0x0000000000007918 */ /* 0x000fe20000000000 */
[----:B------:R-:W-:Y:S05]  /*42e0*/  EXIT ;  /* 0x000000000000794d */ /* 0x000fea0003800000 */
.L_x_58:
[----:B------:R-:W-:-:S09]  /*42f0*/  UISETP.NE.OR UP0, UPT, UR22, 0x3, !UP3 ;  /* 0x000000031600788c */ /* 0x000fd2000df05670 */
[----:B------:R-:W-:Y:S05]  /*4300*/  BRA.U UP0, `(.L_x_77) ;  /* 0x0000000d00f07547 */ /* 0x000fea000b800000 */
[----:B------:R-:W2:Y:S01]  /*4310*/  LDCU UR33, c[0x0][0x370] ;  /* 0x00006e00ff2177ac */ /* 0x000ea20008000800 */
[----:B------:R-:W3:Y:S01]  /*4320*/  LDC.64 R16, c[0x0][0x348] ;  /* 0x0000d200ff107b82 */ /* 0x000ee20000000a00 */
[----:B------:R-:W-:Y:S02]  /*4330*/  HFMA2 R13, -RZ, RZ, 0, 0 ;  /* 0x00000000ff0d7431 */ /* 0x000fe400000001ff */
[----:B------:R-:W-:Y:S01]  /*4340*/  IMAD.MOV.U32 R15, RZ, RZ, 0x1 ;  /* 0x00000001ff0f7424 */ /* 0x000fe200078e00ff */
[----:B------:R-:W2:Y:S01]  /*4350*/  LDCU.128 UR28, c[0x0][0xb10] ;  /* 0x00016200ff1c77ac */ /* 0x000ea20008000c00 */
[----:B------:R-:W-:Y:S01]  /*4360*/  IMAD.MOV.U32 R14, RZ, RZ, RZ ;  /* 0x000000ffff0e7224 */ /* 0x000fe200078e00ff */
[----:B------:R-:W-:Y:S01]  /*4370*/  MOV R7, 0x1000 ;  /* 0x0000100000077802 */ /* 0x000fe20000000f00 */
[----:B------:R-:W4:Y:S01]  /*4380*/  LDCU UR32, c[0x0][0x374] ;  /* 0x00006e80ff2077ac */ /* 0x000f220008000800 */
[----:B------:R-:W1:Y:S01]  /*4390*/  LDC.64 R2, c[0x0][0x888] ;  /* 0x00022200ff027b82 */ /* 0x000e620000000a00 */
[----:B------:R-:W4:Y:S01]  /*43a0*/  LDCU UR15, c[0x0][0xb0c] ;  /* 0x00016180ff0f77ac */ /* 0x000f220008000800 */
[----:B------:R-:W4:Y:S06]  /*43b0*/  LDCU UR38, c[0x0][0xb20] ;  /* 0x00016400ff2677ac */ /* 0x000f2c0008000800 */
[----:B------:R-:W1:Y:S01]  /*43c0*/  LDC.64 R4, c[0x0][0x890] ;  /* 0x00022400ff047b82 */ /* 0x000e620000000a00 */
[----:B------:R-:W3:Y:S01]  /*43d0*/  LDCU UR4, c[0x0][0xb30] ;  /* 0x00016600ff0477ac */ /* 0x000ee20008000800 */
[----:B--2---:R-:W-:-:S02]  /*43e0*/  UIMAD.WIDE.U32 UR6, UR33, UR28, URZ ;  /* 0x0000001c210672a5 */ /* 0x004fc4000f8e00ff */
[----:B----4-:R-:W-:Y:S01]  /*43f0*/  UIMAD.WIDE.U32 UR8, UR32, UR31, URZ ;  /* 0x0000001f200872a5 */ /* 0x010fe2000f8e00ff */
[----:B------:R-:W-:Y:S01]  /*4400*/  UMOV UR24, 0x400 ;  /* 0x0000040000187882 */ /* 0x000fe20000000000 */
[----:B------:R-:W-:-:S03]  /*4410*/  UPLOP3.LUT UP3, UPT, UPT, UPT, UPT, 0x40, 0x4 ;  /* 0x000000000004789c */ /* 0x000fc60003f6e870 */
[----:B------:R-:W-:Y:S01]  /*4420*/  UMOV UR6, UR7 ;  /* 0x0000000700067c82 */ /* 0x000fe20008000000 */
[----:B------:R-:W-:Y:S01]  /*4430*/  UISETP.GE.AND UP0, UPT, UR42, 0x1, UPT ;  /* 0x000000012a00788c */ /* 0x000fe2000bf06270 */
[----:B------:R-:W-:Y:S01]  /*4440*/  UMOV UR34, UR9 ;  /* 0x0000000900227c82 */ /* 0x000fe20008000000 */
[----:B------:R-:W-:Y:S01]  /*4450*/  UISETP.NE.AND UP4, UPT, UR42, 0x1, UPT ;  /* 0x000000012a00788c */ /* 0x000fe2000bf85270 */
[----:B------:R-:W2:Y:S01]  /*4460*/  LDCU.64 UR16, c[0x0][0xb28] ;  /* 0x00016500ff1077ac */ /* 0x000ea20008000a00 */
[----:B------:R-:W-:Y:S02]  /*4470*/  ULEA UR24, UR54, UR24, 0x18 ;  /* 0x0000001836187291 */ /* 0x000fe4000f8ec0ff */
[----:B------:R-:W-:Y:S02]  /*4480*/  UISETP.NE.AND UP6, UPT, UR15, 0x1, UPT ;  /* 0x000000010f00788c */ /* 0x000fe4000bfc5270 */
[----:B------:R-:W-:Y:S02]  /*4490*/  UISETP.NE.AND UP5, UPT, UR30, 0x1, UPT ;  /* 0x000000011e00788c */ /* 0x000fe4000bfa5270 */
[----:B------:R-:W-:-:S02]  /*44a0*/  USHF.R.U32.HI UR35, URZ, UR29, UR6 ;  /* 0x0000001dff237299 */ /* 0x000fc40008011606 */
[----:B------:R-:W-:Y:S02]  /*44b0*/  USHF.R.U32.HI UR34, URZ, UR38, UR34 ;  /* 0x00000026ff227299 */ /* 0x000fe40008011622 */
[----:B---3--:R-:W-:Y:S01]  /*44c0*/  UISETP.NE.AND UP2, UPT, UR4, 0x1, UPT ;  /* 0x000000010400788c */ /* 0x008fe2000bf45270 */
[----:B------:R-:W-:-:S10]  /*44d0*/  UMOV UR12, URZ ;  /* 0x000000ff000c7c82 */ /* 0x000fd40008000000 */
.L_x_86:
[C---:B------:R-:W-:Y:S02]  /*44e0*/  LEA R12, R14.reuse, UR24, 0x3 ;  /* 0x000000180e0c7c11 */ /* 0x040fe4000f8e18ff */
[----:B------:R-:W-:Y:S02]  /*44f0*/  SHF.L.U32 R0, R13, 0x1f, RZ ;  /* 0x0000001f0d007819 */ /* 0x000fe400000006ff */
[----:B------:R-:W-:Y:S02]  /*4500*/  LEA R8, R14, UR24, 0x4 ;  /* 0x000000180e087c11 */ /* 0x000fe4000f8e20ff */
[----:B---3--:R-:W3:Y:S02]  /*4510*/  SYNCS.PHASECHK.TRANS64.TRYWAIT P0, [R12+URZ+0x70], R0 ;  /* 0x000070000c0075a7 */ /* 0x008ee400080011ff */
[----:B---3--:R-:W-:Y:S05]  /*4520*/  @!P0 BRA `(.L_x_78) ;  /* 0x0000003800b48947 */ /* 0x008fea0003800000 */
.L_x_150:
        /* <DEDUP_REMOVED lines=8> */
[----:B----4-:R-:W-:Y:S11]  /*45b0*/  LOP3.LUT P0, RZ, R10, 0x1, RZ, 0xc0, !PT ;  /* 0x000000010aff7812 */ /* 0x010ff6000780c0ff */
[----:B------:R-:W-:Y:S02]  /*45c0*/  @!UPT UIADD3 URZ, UPT, UPT, URZ, URZ, URZ ;  /* 0x000000fffffff290 */ /* 0x000fe4000fffe0ff */
[----:B-1----:R-:W-:Y:S01]  /*45d0*/  VOTEU.ANY UP1, P0 ;  /* 0x0000000000ff7886 */ /* 0x002fe20000020100 */
[----:B------:R-:W-:Y:S11]  /*45e0*/  PLOP3.LUT P0, PT, PT, PT, UP1, 0x80, 0x8 ;  /* 0x000000000008781c */ /* 0x000ff60003f0f018 */
[----:B------:R-:W-:Y:S02]  /*45f0*/  @!UPT UIADD3 URZ, UPT, UPT, URZ, URZ, URZ ;  /* 0x000000fffffff290 */ /* 0x000fe4000fffe0ff */
[----:B---3--:R-:W-:Y:S02]  /*4600*/  @P0 SHF.R.U32.HI R0, RZ, 0x10, R9 ;  /* 0x00000010ff000819 */ /* 0x008fe40000011609 */
[----:B------:R-:W-:Y:S02]  /*4610*/  @P0 MOV R6, R8 ;  /* 0x0000000800060202 */ /* 0x000fe40000000f00 */
[----:B------:R-:W-:Y:S01]  /*4620*/  @P0 R2UR UR4, R0 ;  /* 0x00000000000402ca */ /* 0x000fe200000e0000 */
[----:B------:R-:W-:Y:S01]  /*4630*/  VIADD R0, R12, 0x80 ;  /* 0x000000800c007836 */ /* 0x000fe20000000000 */
[----:B------:R-:W-:Y:S02]  /*4640*/  @P0 LOP3.LUT R8, R9, 0xffff, RZ, 0xc0, !PT ;  /* 0x0000ffff09080812 */ /* 0x000fe400078ec0ff */
[----:B------:R-:W-:Y:S02]  /*4650*/  @P0 R2UR UR6, R6 ;  /* 0x00000000060602ca */ /* 0x000fe400000e0000 */
[----:B------:R-:W-:Y:S02]  /*4660*/  PRMT R0, RZ, 0x654, R0 ;  /* 0x00000654ff007816 */ /* 0x000fe40000000000 */
[----:B------:R-:W-:Y:S02]  /*4670*/  @P0 R2UR UR5, R8 ;  /* 0x00000000080502ca */ /* 0x000fe400000e0000 */
[----:B------:R1:W-:Y:S03]  /*4680*/  SYNCS.ARRIVE.TRANS64.RED.A1T0 RZ, [R0+URZ], RZ ;  /* 0x000000ff00ff79a7 */ /* 0x0003e600081004ff */
[----:B------:R-:W-:Y:S04]  /*4690*/  @UP1 UMOV UR27, UR4 ;  /* 0x00000004001b1c82 */ /* 0x000fe80008000000 */
[----:B------:R-:W-:Y:S04]  /*46a0*/  @UP1 UMOV UR14, UR6 ;  /* 0x00000006000e1c82 */ /* 0x000fe80008000000 */
[----:B------:R-:W-:Y:S01]  /*46b0*/  @UP1 UMOV UR13, UR5 ;  /* 0x00000005000d1c82 */ /* 0x000fe20008000000 */
[----:B------:R-:W-:Y:S05]  /*46c0*/  BRA.U !UP0, `(.L_x_79) ;  /* 0x0000000108a47547 */ /* 0x000fea000b800000 */
[----:B------:R-:W-:Y:S02]  /*46d0*/  UIMAD.WIDE.U32 UR8, UR13, UR31, URZ ;  /* 0x0000001f0d0872a5 */ /* 0x000fe4000f8e00ff */
[----:B------:R-:W-:Y:S02]  /*46e0*/  UIMAD.WIDE.U32 UR10, UR14, UR28, URZ ;  /* 0x0000001c0e0a72a5 */ /* 0x000fe4000f8e00ff */
[----:B------:R-:W-:Y:S02]  /*46f0*/  USEL UR4, UR32, UR34, !UP5 ;  /* 0x0000002220047287 */ /* 0x000fe4000e800000 */
[----:B------:R-:W-:Y:S02]  /*4700*/  USEL UR7, UR33, UR35, !UP6 ;  /* 0x0000002321077287 */ /* 0x000fe4000f000000 */
[----:B--2---:R-:W-:Y:S02]  /*4710*/  UIMAD.WIDE.U32 UR18, UR4, UR16, URZ ;  /* 0x00000010041272a5 */ /* 0x004fe4000f8e00ff */
[----:B------:R-:W-:Y:S01]  /*4720*/  UIMAD.WIDE.U32 UR20, UR7, UR16, URZ ;  /* 0x00000010071472a5 */ /* 0x000fe2000f8e00ff */
[----:B------:R-:W-:Y:S02]  /*4730*/  UMOV UR5, UR9 ;  /* 0x0000000900057c82 */ /* 0x000fe40008000000 */
[----:B------:R-:W-:Y:S03]  /*4740*/  USHF.R.U32.HI UR6, URZ, UR38, UR5 ;  /* 0x00000026ff067299 */ /* 0x000fe60008011605 */
[----:B------:R-:W-:Y:S01]  /*4750*/  UMOV UR5, UR11 ;  /* 0x0000000b00057c82 */ /* 0x000fe20008000000 */
[----:B------:R-:W-:Y:S02]  /*4760*/  USEL UR6, UR13, UR6, !UP5 ;  /* 0x000000060d067287 */ /* 0x000fe4000e800000 */
[----:B------:R-:W-:Y:S02]  /*4770*/  USHF.R.U32.HI UR8, URZ, UR29, UR5 ;  /* 0x0000001dff087299 */ /* 0x000fe40008011605 */
[----:B------:R-:W-:Y:S01]  /*4780*/  UIMAD.WIDE.U32 UR10, UR6, UR16, URZ ;  /* 0x00000010060a72a5 */ /* 0x000fe2000f8e00ff */
[----:B------:R-:W-:Y:S02]  /*4790*/  UMOV UR5, UR19 ;  /* 0x0000001300057c82 */ /* 0x000fe40008000000 */
[----:B------:R-:W-:Y:S03]  /*47a0*/  @UP4 USHF.R.U32.HI UR4, URZ, UR17, UR5 ;  /* 0x00000011ff044299 */ /* 0x000fe60008011605 */
[----:B------:R-:W-:Y:S01]  /*47b0*/  UMOV UR5, UR21 ;  /* 0x0000001500057c82 */ /* 0x000fe20008000000 */
[----:B------:R-:W-:Y:S02]  /*47c0*/  UIMAD UR4, UR42, UR4, URZ ;  /* 0x000000042a0472a4 */ /* 0x000fe4000f8e02ff */
[----:B------:R-:W-:Y:S02]  /*47d0*/  @UP4 USHF.R.U32.HI UR7, URZ, UR17, UR5 ;  /* 0x00000011ff074299 */ /* 0x000fe40008011605 */
[----:B------:R-:W-:Y:S02]  /*47e0*/  USEL UR5, UR14, UR8, !UP6 ;  /* 0x000000080e057287 */ /* 0x000fe4000f000000 */
[----:B------:R-:W-:Y:S02]  /*47f0*/  UIMAD UR8, UR42, UR7, URZ ;  /* 0x000000072a0872a4 */ /* 0x000fe4000f8e02ff */
[----:B------:R-:W-:Y:S03]  /*4800*/  UISETP.GE.AND UP0, UPT, UR6, UR4, UPT ;  /* 0x000000040600728c */ /* 0x000fe6000bf06270 */
[----:B------:R-:W-:Y:S01]  /*4810*/  UMOV UR4, UR11 ;  /* 0x0000000b00047c82 */ /* 0x000fe20008000000 */
[----:B------:R-:W-:Y:S02]  /*4820*/  UISETP.GE.OR UP0, UPT, UR5, UR8, UP0 ;  /* 0x000000080500728c */ /* 0x000fe40008706670 */
[----:B------:R-:W-:Y:S02]  /*4830*/  USHF.R.U32.HI UR4, URZ, UR17, UR4 ;  /* 0x00000011ff047299 */ /* 0x000fe40008011604 */
[----:B------:R-:W-:Y:S02]  /*4840*/  UIMAD.WIDE.U32 UR8, UR5, UR16, URZ ;  /* 0x00000010050872a5 */ /* 0x000fe4000f8e00ff */
[----:B------:R-:W-:Y:S04]  /*4850*/  USEL UR10, UR6, UR4, !UP4 ;  /* 0x00000004060a7287 */ /* 0x000fe8000e000000 */
[----:B------:R-:W-:Y:S01]  /*4860*/  UIADD3 UR11, UPT, UPT, -UR10, URZ, URZ ;  /* 0x000000ff0a0b7290 */ /* 0x000fe2000fffe1ff */
[----:B------:R-:W-:Y:S02]  /*4870*/  @!UP0 UMOV UR4, UR9 ;  /* 0x0000000900048c82 */ /* 0x000fe40008000000 */
[----:B------:R-:W-:Y:S02]  /*4880*/  @!UP0 USHF.R.U32.HI UR4, URZ, UR17, UR4 ;  /* 0x00000011ff048299 */ /* 0x000fe40008011604 */
[----:B------:R-:W-:Y:S02]  /*4890*/  UIMAD UR8, UR42, UR11, UR6 ;  /* 0x0000000b2a0872a4 */ /* 0x000fe4000f8e0206 */
[----:B------:R-:W-:Y:S04]  /*48a0*/  @!UP0 USEL UR4, UR5, UR4, !UP4 ;  /* 0x0000000405048287 */ /* 0x000fe8000e000000 */
[----:B------:R-:W-:Y:S02]  /*48b0*/  @!UP0 UIMAD UR8, UR7, UR8, UR4 ;  /* 0x00000008070882a4 */ /* 0x000fe4000f8e0204 */
[----:B------:R-:W-:Y:S02]  /*48c0*/  @!UP0 UIADD3 UR9, UPT, UPT, UR10, -UR4, URZ ;  /* 0x800000040a098290 */ /* 0x000fe4000fffe0ff */
[----:B------:R-:W-:Y:S02]  /*48d0*/  UIADD3 UR4, UPT, UPT, -UR5, URZ, URZ ;  /* 0x000000ff05047290 */ /* 0x000fe4000fffe1ff */
[----:B------:R-:W-:Y:S02]  /*48e0*/  UIADD3 UR7, UPT, UPT, -UR6, URZ, URZ ;  /* 0x000000ff06077290 */ /* 0x000fe4000fffe1ff */
[----:B------:R-:W-:Y:S02]  /*48f0*/  @!UP0 UIMAD UR6, UR9, UR42, UR5 ;  /* 0x0000002a090682a4 */ /* 0x000fe4000f8e0205 */
[----:B------:R-:W-:Y:S02]  /*4900*/  UIMAD UR14, UR15, UR4, UR14 ;  /* 0x000000040f0e72a4 */ /* 0x000fe4000f8e020e */
[----:B------:R-:W-:Y:S01]  /*4910*/  UIMAD UR13, UR30, UR7, UR13 ;  /* 0x000000071e0d72a4 */ /* 0x000fe2000f8e020d */
[----:B------:R-:W-:Y:S02]  /*4920*/  @!UP0 UMOV UR5, UR8 ;  /* 0x0000000800058c82 */ /* 0x000fe40008000000 */
[----:B------:R-:W-:Y:S02]  /*4930*/  UIMAD UR14, UR5, UR15, UR14 ;  /* 0x0000000f050e72a4 */ /* 0x000fe4000f8e020e */
[----:B------:R-:W-:Y:S11]  /*4940*/  UIMAD UR13, UR6, UR30, UR13 ;  /* 0x0000001e060d72a4 */ /* 0x000ff6000f8e020d */
[----:B------:R-:W-:Y:S01]  /*4950*/  @!UPT UIADD3 URZ, UPT, UPT, URZ, URZ, URZ ;  /* 0x000000fffffff290 */ /* 0x000fe2000fffe0ff */
.L_x_79:
[----:B------:R-:W3:Y:S01]  /*4960*/  @!UP2 LDCU.128 UR20, c[0x0][0xb10] ;  /* 0x00016200ff14a7ac */ /* 0x000ee20008000c00 */
[C---:B------:R-:W-:Y:S02]  /*4970*/  ISETP.NE.U32.AND P1, PT, R4.reuse, RZ, PT ;  /* 0x000000ff0400720c */ /* 0x040fe40003f25070 */
[----:B------:R-:W-:Y:S02]  /*4980*/  ISETP.NE.U32.AND P0, PT, R4, RZ, PT ;  /* 0x000000ff0400720c */ /* 0x000fe40003f05070 */
[C---:B------:R-:W-:Y:S02]  /*4990*/  ISETP.NE.AND.EX P1, PT, R5.reuse, RZ, PT, P1 ;  /* 0x000000ff0500720c */ /* 0x040fe40003f25310 */
[----:B------:R-:W-:Y:S01]  /*49a0*/  ISETP.NE.AND.EX P0, PT, R5, RZ, PT, P0 ;  /* 0x000000ff0500720c */ /* 0x000fe20003f05300 */
[----:B------:R-:W4:Y:S01]  /*49b0*/  @!UP2 LDCU UR5, c[0x0][0xb0c] ;  /* 0x00016180ff05a7ac */ /* 0x000f220008000800 */
[----:B------:R-:W-:Y:S02]  /*49c0*/  USHF.L.U32 UR11, UR25, 0x6, URZ ;  /* 0x00000006190b7899 */ /* 0x000fe400080006ff */
[----:B------:R-:W-:Y:S02]  /*49d0*/  USHF.L.U32 UR10, UR26, 0x6, URZ ;  /* 0x000000061a0a7899 */ /* 0x000fe400080006ff */
[----:B---3--:R-:W-:Y:S07]  /*49e0*/  UIMAD.WIDE.U32 UR6, UR14, UR20, URZ ;  /* 0x000000140e0672a5 */ /* 0x008fee000f8e00ff */
[----:B------:R-:W-:Y:S01]  /*49f0*/  @!UP2 UMOV UR4, UR7 ;  /* 0x000000070004ac82 */ /* 0x000fe20008000000 */
[----:B----4-:R-:W-:Y:S02]  /*4a00*/  @!UP2 UISETP.NE.AND UP0, UPT, UR5, 0x1, UPT ;  /* 0x000000010500a88c */ /* 0x010fe4000bf05270 */
[----:B------:R-:W-:Y:S02]  /*4a10*/  @!UP2 USHF.R.U32.HI UR4, URZ, UR21, UR4 ;  /* 0x00000015ff04a299 */ /* 0x000fe40008011604 */
[----:B------:R-:W-:Y:S02]  /*4a20*/  UIMAD.WIDE.U32 UR6, UR13, UR23, URZ ;  /* 0x000000170d0672a5 */ /* 0x000fe4000f8e00ff */
[----:B------:R-:W-:Y:S02]  /*4a30*/  @!UP2 USEL UR8, UR14, UR4, !UP0 ;  /* 0x000000040e08a287 */ /* 0x000fe4000c000000 */
[----:B------:R-:W-:Y:S03]  /*4a40*/  @!UP2 UISETP.NE.AND UP0, UPT, UR22, 0x1, UPT ;  /* 0x000000011600a88c */ /* 0x000fe6000bf05270 */
[----:B------:R-:W-:Y:S02]  /*4a50*/  @!UP2 UMOV UR6, UR7 ;  /* 0x000000070006ac82 */ /* 0x000fe40008000000 */
[----:B------:R-:W3:Y:S02]  /*4a60*/  @!UP2 LDCU UR4, c[0x0][0xb20] ;  /* 0x00016400ff04a7ac */ /* 0x000ee40008000800 */
[----:B---3--:R-:W-:Y:S04]  /*4a70*/  @!UP2 USHF.R.U32.HI UR6, URZ, UR4, UR6 ;  /* 0x00000004ff06a299 */ /* 0x008fe80008011606 */
[----:B------:R-:W-:Y:S04]  /*4a80*/  @!UP2 USEL UR6, UR13, UR6, !UP0 ;  /* 0x000000060d06a287 */ /* 0x000fe8000c000000 */
[----:B------:R-:W-:Y:S02]  /*4a90*/  @!UP2 UIADD3 UR4, UPT, UPT, -UR8, UR6, URZ ;  /* 0x000000060804a290 */ /* 0x000fe4000fffe1ff */
[----:B------:R-:W-:Y:S02]  /*4aa0*/  @!UP2 UIADD3 UR6, UPT, UPT, UR8, -UR6, URZ ;  /* 0x800000060806a290 */ /* 0x000fe4000fffe0ff */
[----:B------:R-:W-:Y:S02]  /*4ab0*/  @!UP2 UIMAD UR14, UR4, UR5, UR14 ;  /* 0x00000005040ea2a4 */ /* 0x000fe4000f8e020e */
[----:B------:R-:W-:Y:S01]  /*4ac0*/  @!UP2 UIMAD UR13, UR6, UR22, UR13 ;  /* 0x00000016060da2a4 */ /* 0x000fe2000f8e020d */
[----:B------:R-:W-:Y:S11]  /*4ad0*/  BRA.U UP3, `(.L_x_80) ;  /* 0x0000000103107547 */ /* 0x000ff6000b800000 */
[----:B------:R-:W-:Y:S04]  /*4ae0*/  MOV R6, UR37 ;  /* 0x0000002500067c02 */ /* 0x000fe80008000f00 */
[----:B------:R-:W-:Y:S04]  /*4af0*/  SHF.L.U32 R6, R6, 0x1f, RZ ;  /* 0x0000001f06067819 */ /* 0x000fe800000006ff */
[----:B------:R-:W3:Y:S02]  /*4b00*/  SYNCS.PHASECHK.TRANS64.TRYWAIT P2, [UR24+0x68], R6 ;  /* 0x00006806ff0075a7 */ /* 0x000ee40008041118 */
[----:B---3--:R-:W-:Y:S05]  /*4b10*/  @!P2 BRA `(.L_x_81) ;  /* 0x00000034004ca947 */ /* 0x008fea0003800000 */
.L_x_80:
[----:B------:R-:W-:Y:S05]  /*4b20*/  @!P1 BRA `(.L_x_82) ;  /* 0x0000000000309947 */ /* 0x000fea0003800000 */
[----:B------:R-:W-:Y:S01]  /*4b30*/  ISETP.NE.U32.AND P1, PT, R2, RZ, PT ;  /* 0x000000ff0200720c */ /* 0x000fe20003f25070 */
[----:B------:R-:W3:Y:S01]  /*4b40*/  LDCU.64 UR4, c[0x0][0x358] ;  /* 0x00006b00ff0477ac */ /* 0x000ee20008000a00 */
[----:B------:R-:W-:Y:S02]  /*4b50*/  IMAD.MOV.U32 R45, RZ, RZ, 0x1 ;  /* 0x00000001ff2d7424 */ /* 0x000fe400078e00ff */
[----:B------:R-:W-:Y:S11]  /*4b60*/  ISETP.NE.AND.EX P1, PT, R3, RZ, PT, P1 ;  /* 0x000000ff0300720c */ /* 0x000ff60003f25310 */
[----:B------:R-:W-:Y:S02]  /*4b70*/  @!UPT UIADD3 URZ, UPT, UPT, URZ, URZ, URZ ;  /* 0x000000fffffff290 */ /* 0x000fe4000fffe0ff */
[----:B------:R-:W4:Y:S01]  /*4b80*/  @P1 LDC.64 R8, c[0x0][0x888] ;  /* 0x00022200ff081b82 */ /* 0x000f220000000a00 */
[----:B-1----:R-:W-:Y:S04]  /*4b90*/  @P1 IMAD R0, R4, UR36, RZ ;  /* 0x0000002404001c24 */ /* 0x002fe8000f8e02ff */
[----:B----4-:R-:W-:Y:S04]  /*4ba0*/  @P1 IMAD.WIDE R8, R0, 0x4, R8 ;  /* 0x0000000400081825 */ /* 0x010fe800078e0208 */
[----:B------:R-:W-:Y:S01]  /*4bb0*/  HFMA2 R0, -RZ, RZ, 0, 5.9604644775390625e-08 ;  /* 0x00000001ff007431 */ /* 0x000fe200000001ff */
[----:B---3-5:R3:W5:Y:S04]  /*4bc0*/  @P1 LDG.E R26, desc[UR4][R8.64] ;  /* 0x00000004081a1981 */ /* 0x028768000c1e1900 */
[----:B------:R-:W-:Y:S01]  /*4bd0*/  @!P1 PRMT R45, R0, 0x7610, R45 ;  /* 0x00007610002d9816 */ /* 0x000fe2000000002d */
[----:B---3--:R-:W4:Y:S06]  /*4be0*/  @!P1 LDC R26, c[0x0][0x880] ;  /* 0x00022000ff1a9b82 */ /* 0x008f2c0000000800 */
.L_x_82:
[----:B----45:R-:W-:Y:S01]  /*4bf0*/  @!P0 FSETP.EQ.AND P1, PT, R26, RZ, PT ;  /* 0x000000ff1a00820b */ /* 0x030fe20003f22000 */
[----:B------:R-:W-:Y:S01]  /*4c00*/  @!UPT UIADD3 URZ, UPT, UPT, URZ, URZ, URZ ;  /* 0x000000fffffff290 */ /* 0x000fe2000fffe0ff */
[----:B------:R-:W-:Y:S11]  /*4c10*/  @!P0 BRA `(.L_x_83) ;  /* 0x0000000000188947 */ /* 0x000ff60003800000 */
[----:B------:R-:W-:Y:S02]  /*4c20*/  LOP3.LUT P0, RZ, R45, 0xff, RZ, 0xc0, !PT ;  /* 0x000000ff2dff7812 */ /* 0x000fe4000780c0ff */
[----:B------:R-:W-:Y:S04]  /*4c30*/  ISETP.NE.U32.AND P1, PT, R2, RZ, PT ;  /* 0x000000ff0200720c */ /* 0x000fe80003f25070 */
[----:B------:R-:W-:Y:S04]  /*4c40*/  ISETP.NE.AND.EX P1, PT, R3, RZ, PT, P1 ;  /* 0x000000ff0300720c */ /* 0x000fe80003f25310 */
[----:B------:R-:W-:Y:S03]  /*4c50*/  PLOP3.LUT P1, PT, P1, PT, PT, 0x8, 0x80 ;  /* 0x000000000080781c */ /* 0x000fe60000f2e170 */
[----:B------:R-:W-:Y:S11]  /*4c60*/  @P0 FSETP.EQ.AND P1, PT, R26, RZ, PT ;  /* 0x000000ff1a00020b */ /* 0x000ff60003f22000 */
[----:B------:R-:W-:Y:S02]  /*4c70*/  @!UPT UIADD3 URZ, UPT, UPT, URZ, URZ, URZ ;  /* 0x000000fffffff290 */ /* 0x000fe4000fffe0ff */
.L_x_83:
[----:B------:R-:W-:Y:S01]  /*4c80*/  ULEA UR4, UR12, UR24, 0x3 ;  /* 0x000000180c047291 */ /* 0x000fe2000f8e18ff */
[----:B------:R-:W-:Y:S02]  /*4c90*/  SHF.L.U32 R9, R15, 0x1f, RZ ;  /* 0x0000001f0f097819 */ /* 0x000fe400000006ff */
[----:B------:R-:W-:Y:S04]  /*4ca0*/  ELECT P0, URZ, PT ;  /* 0x0000000000ff782f */ /* 0x000fe80003800000 */
[----:B------:R-:W-:Y:S02]  /*4cb0*/  PLOP3.LUT P1, PT, P1, P0, PT, 0xf2, 0x2f ;  /* 0x00000000002f781c */ /* 0x000fe40000f21e72 */
[----:B------:R-:W3:Y:S11]  /*4cc0*/  SYNCS.PHASECHK.TRANS64.TRYWAIT P2, [UR4+0x48], R9 ;  /* 0x00004809ff0075a7 */ /* 0x000ef60008041104 */
[----:B------:R-:W-:Y:S05]  /*4cd0*/  @!P1 IADD3 R8, P0, PT, R16, 0x580, RZ ;  /* 0x0000058010089810 */ /* 0x000fea0007f1e0ff */
[----:B-1----:R-:W-:Y:S01]  /*4ce0*/  @!P1 IMAD.X R6, RZ, RZ, R17, P0 ;  /* 0x000000ffff069224 */ /* 0x002fe200000e0611 */
[----:B---3--:R-:W-:Y:S07]  /*4cf0*/  @!P2 BRA `(.L_x_84) ;  /* 0x0000003000eca947 */ /* 0x008fee0003800000 */
.L_x_153:
[----:B------:R-:W-:Y:S01]  /*4d00*/  @!P1 R2UR UR7, R6 ;  /* 0x00000000060792ca */ /* 0x000fe200000e0000 */
[----:B------:R-:W-:Y:S01]  /*4d10*/  UIADD3 UR5, UPT, UPT, UR12, 0x1, URZ ;  /* 0x000000010c057890 */ /* 0x000fe2000fffe0ff */
[----:B------:R-:W-:Y:S01]  /*4d20*/  @!P1 R2UR UR6, R8 ;  /* 0x00000000080692ca */ /* 0x000fe200000e0000 */
[----:B------:R-:W-:Y:S01]  /*4d30*/  UIADD3 UR9, UPT, UPT, UR4, 0x30, URZ ;  /* 0x0000003004097890 */ /* 0x000fe2000fffe0ff */
[----:B------:R-:W-:Y:S01]  /*4d40*/  @!P1 IMAD.MOV.U32 R6, RZ, RZ, 0x1000 ;  /* 0x00001000ff069424 */ /* 0x000fe200078e00ff */
[----:B------:R-:W-:Y:S01]  /*4d50*/  UISETP.NE.AND UP0, UPT, UR5, 0x3, UPT ;  /* 0x000000030500788c */ /* 0x000fe2000bf05270 */
[----:B------:R-:W-:Y:S01]  /*4d60*/  VIADD R14, R14, 0x1 ;  /* 0x000000010e0e7836 */ /* 0x000fe20000000000 */
[----:B------:R-:W-:Y:S01]  /*4d70*/  UMOV UR22, 0x0 ;  /* 0x0000000000167882 */ /* 0x000fe20000000000 */
[----:B------:R-:W-:Y:S01]  /*4d80*/  UMOV UR23, 0x10000000 ;  /* 0x1000000000177882 */ /* 0x000fe20000000000 */
[----:B------:R-:W-:Y:S04]  /*4d90*/  UPRMT UR20, UR54, 0x654, UR9 ;  /* 0x0000065436147896 */ /* 0x000fe80008000009 */
[----:B-1----:R-:W-:Y:S01]  /*4da0*/  IMAD.U32 R9, RZ, RZ, UR7 ;  /* 0x00000007ff097e24 */ /* 0x002fe2000f8e00ff */
[----:B------:R-:W-:Y:S01]  /*4db0*/  USEL UR7, URZ, 0x1, UP0 ;  /* 0x00000001ff077887 */ /* 0x000fe20008000000 */
[----:B------:R-:W-:Y:S01]  /*4dc0*/  IMAD.U32 R8, RZ, RZ, UR6 ;  /* 0x00000006ff087e24 */ /* 0x000fe2000f8e00ff */
[----:B------:R-:W-:Y:S02]  /*4dd0*/  USEL UR6, UR5, URZ, UP0 ;  /* 0x000000ff05067287 */ /* 0x000fe40008000000 */
[----:B------:R-:W-:Y:S01]  /*4de0*/  VOTEU.ALL UP0, P1 ;  /* 0x0000000000ff7886 */ /* 0x000fe20000800000 */
[----:B------:R-:W-:Y:S02]  /*4df0*/  @!P1 R2UR UR19, R9 ;  /* 0x00000000091392ca */ /* 0x000fe400000e0000 */
[----:B------:R-:W-:Y:S02]  /*4e00*/  @!P1 R2UR UR18, R8 ;  /* 0x00000000081292ca */ /* 0x000fe400000e0000 */
[----:B------:R-:W-:Y:S01]  /*4e10*/  @!UP0 ULEA UR5, UR12, UR24, 0xc ;  /* 0x000000180c058291 */ /* 0x000fe2000f8e60ff */
[----:B------:R-:W-:Y:S02]  /*4e20*/  LOP3.LUT R15, R15, UR7, RZ, 0x3c, !PT ;  /* 0x000000070f0f7c12 */ /* 0x000fe4000f8e3cff */
[----:B------:R-:W-:Y:S01]  /*4e30*/  UMOV UR12, UR36 ;  /* 0x00000024000c7c82 */ /* 0x000fe20008000000 */
[----:B------:R-:W-:Y:S01]  /*4e40*/  @!UP0 UIADD3 UR8, UPT, UPT, UR5, 0x200, URZ ;  /* 0x0000020005088890 */ /* 0x000fe2000fffe0ff */
[----:B------:R-:W-:Y:S01]  /*4e50*/  SHF.L.U32 R0, R15, 0x1f, RZ ;  /* 0x0000001f0f007819 */ /* 0x000fe200000006ff */
[----:B------:R-:W-:Y:S01]  /*4e60*/  VOTEU.ALL UP0, P1 ;  /* 0x0000000000ff7886 */ /* 0x000fe20000800000 */
[----:B------:R-:W-:Y:S06]  /*4e70*/  ULEA UR5, UR6, UR24, 0x3 ;  /* 0x0000001806057291 */ /* 0x000fec000f8e18ff */
[----:B------:R1:W-:Y:S01]  /*4e80*/  @!UP0 UTMALDG.3D [UR8], [UR18], desc[UR22] ;  /* 0x00001608120085b4 */ /* 0x0003e20008011000 */
[----:B------:R1:W-:Y:S01]  /*4e90*/  @!P1 SYNCS.ARRIVE.TRANS64.RED.A0TR RZ, [UR4+0x30], R6 ;  /* 0x00003006ffff99a7 */ /* 0x0003e20008300404 */
[----:B------:R-:W-:Y:S01]  /*4ea0*/  SYNCS.ARRIVE.TRANS64.RED.A1T0 RZ, [UR20], RZ ;  /* 0x000000ffffff79a7 */ /* 0x000fe20008100414 */
[----:B------:R-:W3:Y:S02]  /*4eb0*/  SYNCS.PHASECHK.TRANS64.TRYWAIT P0, [UR5+0x48], R0 ;  /* 0x00004800ff0075a7 */ /* 0x000ee40008001105 */
[----:B-1-3--:R-:W-:Y:S05]  /*4ec0*/  @!P0 BRA `(.L_x_85) ;  /* 0x0000003000908947 */ /* 0x00afea0003800000 */
.L_x_155:
[----:B------:R-:W-:Y:S01]  /*4ed0*/  UIADD3 UR9, UPT, UPT, UR5, 0x30, URZ ;  /* 0x0000003005097890 */ /* 0x000fe2000fffe0ff */
[----:B-1----:R-:W-:Y:S01]  /*4ee0*/  @!P1 IADD3 R6, P0, PT, R16, 0x580, RZ ;  /* 0x0000058010069810 */ /* 0x002fe20007f1e0ff */
[----:B------:R-:W-:Y:S01]  /*4ef0*/  UPLOP3.LUT UP3, UPT, UPT, UPT, UPT, 0x80, 0x8 ;  /* 0x000000000008789c */ /* 0x000fe20003f6f070 */
[----:B------:R-:W-:Y:S01]  /*4f00*/  R2UR UR23, R47 ;  /* 0x000000002f1772ca */ /* 0x000fe200000e0000 */
[----:B------:R-:W-:Y:S01]  /*4f10*/  UMOV UR20, 0x0 ;  /* 0x0000000000147882 */ /* 0x000fe20000000000 */
[----:B------:R-:W-:Y:S01]  /*4f20*/  @!P1 R2UR UR7, R6 ;  /* 0x00000000060792ca */ /* 0x000fe200000e0000 */
[----:B------:R-:W-:Y:S01]  /*4f30*/  @!P1 IMAD.X R0, RZ, RZ, R17, P0 ;  /* 0x000000ffff009224 */ /* 0x000fe200000e0611 */
[----:B------:R-:W-:Y:S01]  /*4f40*/  UMOV UR21, 0x10000000 ;  /* 0x1000000000157882 */ /* 0x000fe20000000000 */
[----:B------:R-:W-:Y:S01]  /*4f50*/  UMOV UR12, UR36 ;  /* 0x00000024000c7c82 */ /* 0x000fe20008000000 */
[----:B------:R-:W-:Y:S01]  /*4f60*/  VOTEU.ALL UP0, P1 ;  /* 0x0000000000ff7886 */ /* 0x000fe20000800000 */
[----:B------:R-:W-:Y:S01]  /*4f70*/  R2UR UR22, R48 ;  /* 0x00000000301672ca */ /* 0x000fe200000e0000 */
[----:B------:R-:W-:Y:S01]  /*4f80*/  UMOV UR36, UR27 ;  /* 0x0000001b00247c82 */ /* 0x000fe20008000000 */
[----:B------:R-:W-:Y:S02]  /*4f90*/  @!P1 R2UR UR4, R0 ;  /* 0x00000000000492ca */ /* 0x000fe400000e0000 */
[----:B------:R-:W-:Y:S01]  /*4fa0*/  @!UP0 UIADD3 UR10, UPT, UPT, UR10, 0x20, URZ ;  /* 0x000000200a0a8890 */ /* 0x000fe2000fffe0ff */
[C---:B------:R-:W-:Y:S01]  /*4fb0*/  ISETP.NE.AND P0, PT, R14.reuse, 0x2, PT ;  /* 0x000000020e00780c */ /* 0x040fe20003f05270 */
[----:B------:R-:W-:Y:S02]  /*4fc0*/  UIADD3 UR26, UPT, UPT, UR13, UR23, URZ ;  /* 0x000000170d1a7290 */ /* 0x000fe4000fffe0ff */
[----:B------:R-:W-:Y:S01]  /*4fd0*/  IMAD.U32 R8, RZ, RZ, UR7 ;  /* 0x00000007ff087e24 */ /* 0x000fe2000f8e00ff */
[----:B------:R-:W-:Y:S02]  /*4fe0*/  SEL R0, RZ, 0x1, P0 ;  /* 0x00000001ff007807 */ /* 0x000fe40000000000 */
[----:B------:R-:W-:Y:S02]  /*4ff0*/  SEL R14, R14, RZ, P0 ;  /* 0x000000ff0e0e7207 */ /* 0x000fe40000000000 */
[----:B------:R-:W-:Y:S01]  /*5000*/  @!P1 R2UR UR18, R8 ;  /* 0x00000000081292ca */ /* 0x000fe200000e0000 */
[----:B------:R-:W-:Y:S01]  /*5010*/  UIADD3 UR25, UPT, UPT, UR14, UR22, URZ ;  /* 0x000000160e197290 */ /* 0x000fe2000fffe0ff */
[----:B------:R-:W-:Y:S01]  /*5020*/  IMAD.U32 R9, RZ, RZ, UR4 ;  /* 0x00000004ff097e24 */ /* 0x000fe2000f8e00ff */
[----:B------:R-:W-:Y:S01]  /*5030*/  @!UP0 ULEA UR4, UR6, UR24, 0xc ;  /* 0x0000001806048291 */ /* 0x000fe2000f8e60ff */
[----:B------:R-:W-:Y:S03]  /*5040*/  LOP3.LUT R13, R13, R0, RZ, 0x3c, !PT ;  /* 0x000000000d0d7212 */ /* 0x000fe600078e3cff */
[----:B------:R-:W-:Y:S01]  /*5050*/  @!P1 R2UR UR19, R9 ;  /* 0x00000000091392ca */ /* 0x000fe200000e0000 */
[----:B------:R-:W-:Y:S01]  /*5060*/  @!UP0 UIADD3 UR8, UPT, UPT, UR4, 0x200, URZ ;  /* 0x0000020004088890 */ /* 0x000fe2000fffe0ff */
[----:B------:R-:W-:Y:S01]  /*5070*/  VOTEU.ALL UP0, P1 ;  /* 0x0000000000ff7886 */ /* 0x000fe20000800000 */
[----:B------:R-:W-:Y:S10]  /*5080*/  UPRMT UR4, UR54, 0x654, UR9 ;  /* 0x0000065436047896 */ /* 0x000ff40008000009 */
[----:B------:R1:W-:Y:S01]  /*5090*/  @!UP0 UTMALDG.3D [UR8], [UR18], desc[UR20] ;  /* 0x00001408120085b4 */ /* 0x0003e20008011000 */
[----:B------:R3:W-:Y:S01]  /*50a0*/  @!P1 SYNCS.ARRIVE.TRANS64.RED.A0TR RZ, [UR5+0x30], R7 ;  /* 0x00003007ffff99a7 */ /* 0x0007e20008300405 */
[----:B------:R-:W-:Y:S01]  /*50b0*/  SYNCS.ARRIVE.TRANS64.RED.A1T0 RZ, [UR4], RZ ;  /* 0x000000ffffff79a7 */ /* 0x000fe20008100404 */
[----:B------:R-:W-:Y:S04]  /*50c0*/  UIADD3 UR4, UPT, UPT, UR6, 0x1, URZ ;  /* 0x0000000106047890 */ /* 0x000fe8000fffe0ff */
[----:B------:R-:W-:Y:S04]  /*50d0*/  UISETP.NE.AND UP0, UPT, UR4, 0x3, UPT ;  /* 0x000000030400788c */ /* 0x000fe8000bf05270 */
[----:B------:R-:W-:Y:S06]  /*50e0*/  USEL UR5, URZ, 0x1, UP0 ;  /* 0x00000001ff057887 */ /* 0x000fec0008000000 */
[----:B------:R-:W-:Y:S01]  /*50f0*/  LOP3.LUT R15, R15, UR5, RZ, 0x3c, !PT ;  /* 0x000000050f0f7c12 */ /* 0x000fe2000f8e3cff */
[----:B-1----:R-:W-:Y:S01]  /*5100*/  USEL UR12, UR4, URZ, UP0 ;  /* 0x000000ff040c7287 */ /* 0x002fe20008000000 */
[----:B------:R-:W-:Y:S11]  /*5110*/  BRA.U UP1, `(.L_x_86) ;  /* 0xfffffff101f07547 */ /* 0x000ff6000b83ffff */
[----:B------:R-:W-:Y:S01]  /*5120*/  UIADD3 UR24, UPT, UPT, UR24, 0x48, URZ ;  /* 0x0000004818187890 */ /* 0x000fe2000fffe0ff */
[----:B------:R-:W-:-:S03]  /*5130*/  SHF.L.U32 R2, R15, 0x1f, RZ ;  /* 0x0000001f0f027819 */ /* 0x000fc600000006ff */
[----:B------:R-:W-:-:S09]  /*5140*/  ULEA UR4, UR12, UR24, 0x3 ;  /* 0x000000180c047291 */ /* 0x000fd2000f8e18ff */
[----:B------:R-:W1:Y:S02]  /*5150*/  SYNCS.PHASECHK.TRANS64.TRYWAIT P0, [UR4], R2 ;  /* 0x00000002ff0075a7 */ /* 0x000e640008001104 */
[----:B-1----:R-:W-:Y:S05]  /*5160*/  @!P0 BRA `(.L_x_87) ;  /* 0x0000003000008947 */ /* 0x002fea0003800000 */
.L_x_157:
        /* <DEDUP_REMOVED lines=9> */
.L_x_159:
        /* <DEDUP_REMOVED lines=8> */
.L_x_89:
[----:B-1----:R1:W4:Y:S02]  /*5280*/  SYNCS.PHASECHK.TRANS64.TRYWAIT P0, [R0+URZ], R2 ;  /* 0x00000002000075a7 */ /* 0x00232400080011ff */
[----:B----4-:R-:W-:Y:S05]  /*5290*/  @!P0 NANOSLEEP.SYNCS 0x989680 ;  /* 0x009896800000895d */ /* 0x010fea0003900000 */
[----:B------:R-:W4:Y:S02]  /*52a0*/  @!P0 SYNCS.PHASECHK.TRANS64 P0, [R0+URZ], R2 ;  /* 0x00000002000085a7 */ /* 0x000f2400080010ff */
[----:B--2-4-:R-:W-:Y:S05]  /*52b0*/  @P0 EXIT ;  /* 0x000000000000094d */ /* 0x014fea0003800000 */
[----:B------:R-:W-:Y:S05]  /*52c0*/  BRA `(.L_x_89) ;  /* 0xfffffffc00ec7947 */ /* 0x000fea000383ffff */
.L_x_77:
[----:B------:R-:W-:-:S06]  /*52d0*/  UISETP.GE.AND UP0, UPT, UR22, 0x4, UPT ;  /* 0x000000041600788c */ /* 0x000fcc000bf06270 */
[----:B------:R-:W-:-:S13]  /*52e0*/  PLOP3.LUT P0, PT, PT, PT, UP0, 0x80, 0x8 ;  /* 0x000000000008781c */ /* 0x000fda0003f0f008 */
[----:B-1----:R-:W-:Y:S05]  /*52f0*/  @!P0 EXIT ;  /* 0x000000000000894d */ /* 0x002fea0003800000 */
[----:B------:R-:W-:Y:S01]  /*5300*/  BAR.SYNC.DEFER_BLOCKING 0x6, 0xa0 ;  /* 0x0182800000007b1d */ /* 0x000fe20000010000 */
[C---:B------:R-:W-:Y:S01]  /*5310*/  IMAD.SHL.U32 R3, R55.reuse, 0x20, RZ ;  /* 0x0000002037037824 */ /* 0x040fe200078e00ff */
[----:B------:R-:W-:Y:S01]  /*5320*/  SHF.R.U32.HI R4, RZ, 0x1, R55 ;  /* 0x00000001ff047819 */ /* 0x000fe20000011637 */
[C---:B------:R-:W-:Y:S01]  /*5330*/  IMAD.SHL.U32 R2, R55.reuse, 0x10, RZ ;  /* 0x0000001037027824 */ /* 0x040fe200078e00ff */
[C---:B------:R-:W-:Y:S01]  /*5340*/  LOP3.LUT P0, RZ, R55.reuse, 0x4, RZ, 0xc0, !PT ;  /* 0x0000000437ff7812 */ /* 0x040fe2000780c0ff */
[----:B------:R-:W-:Y:S01]  /*5350*/  IMAD.U32 R23, R55, 0x10000, RZ ;  /* 0x0001000037177824 */ /* 0x000fe200078e00ff */
[----:B------:R-:W-:Y:S01]  /*5360*/  UMOV UR44, 0x400 ;  /* 0x00000400002c7882 */ /* 0x000fe20000000000 */
[----:B------:R-:W1:Y:S01]  /*5370*/  LDCU.64 UR4, c[0x0][0x890] ;  /* 0x00011200ff0477ac */ /* 0x000e620008000a00 */
[----:B------:R-:W2:Y:S01]  /*5380*/  LDC.64 R42, c[0x0][0x8b0] ;  /* 0x00022c00ff2a7b82 */ /* 0x000ea20000000a00 */
[----:B------:R-:W-:Y:S01]  /*5390*/  LOP3.LUT R5, R3, 0xc0, RZ, 0xc0, !PT ;  /* 0x000000c003057812 */ /* 0x000fe200078ec0ff */
[----:B------:R-:W-:Y:S01]  /*53a0*/  IMAD.SHL.U32 R44, R55, 0x4, RZ ;  /* 0x00000004372c7824 */ /* 0x000fe200078e00ff */
[----:B------:R-:W-:Y:S01]  /*53b0*/  ULEA UR44, UR54, UR44, 0x18 ;  /* 0x0000002c362c7291 */ /* 0x000fe2000f8ec0ff */
[----:B------:R-:W-:Y:S01]  /*53c0*/  LOP3.LUT R2, R2, 0x600, RZ, 0xc0, !PT ;  /* 0x0000060002027812 */ /* 0x000fe200078ec0ff */
[----:B------:R-:W-:Y:S01]  /*53d0*/  IMAD.MOV.U32 R54, RZ, RZ, 0x10 ;  /* 0x00000010ff367424 */ /* 0x000fe200078e00ff */
[----:B------:R-:W-:Y:S01]  /*53e0*/  LOP3.LUT R4, R5, 0x8, R4, 0xf8, !PT ;  /* 0x0000000805047812 */ /* 0x000fe200078ef804 */
[----:B------:R-:W-:Y:S01]  /*53f0*/  IMAD.MOV.U32 R22, RZ, RZ, RZ ;  /* 0x000000ffff167224 */ /* 0x000fe200078e00ff */
[----:B------:R-:W3:Y:S01]  /*5400*/  LDC.64 R40, c[0x0][0x8a8] ;  /* 0x00022a00ff287b82 */ /* 0x000ee20000000a00 */
[----:B------:R-:W-:-:S02]  /*5410*/  LOP3.LUT R2, R2, 0x20, R3, 0xf8, !PT ;  /* 0x0000002002027812 */ /* 0x000fc400078ef803 */
[----:B------:R-:W-:Y:S02]  /*5420*/  CS2R R52, SRZ ;  /* 0x0000000000347805 */ /* 0x000fe4000001ff00 */
[----:B------:R-:W-:Y:S01]  /*5430*/  LOP3.LUT R23, R23, 0x600000, RZ, 0xc0, !PT ;  /* 0x0060000017177812 */ /* 0x000fe200078ec0ff */
[----:B------:R-:W-:Y:S01]  /*5440*/  IMAD.MOV.U32 R51, RZ, RZ, RZ ;  /* 0x000000ffff337224 */ /* 0x000fe200078e00ff */
[----:B------:R-:W-:Y:S01]  /*5450*/  LOP3.LUT R44, R4, 0x18, R44, 0x78, !PT ;  /* 0x00000018042c7812 */ /* 0x000fe200078e782c */
[----:B------:R-:W4:Y:S01]  /*5460*/  LDCU UR63, c[0x0][0x370] ;  /* 0x00006e00ff3f77ac */ /* 0x000f220008000800 */
[----:B------:R-:W-:Y:S01]  /*5470*/  LOP3.LUT R2, R2, 0x100, R3, 0xf8, !PT ;  /* 0x0000010002027812 */ /* 0x000fe200078ef803 */
[----:B------:R-:W4:Y:S01]  /*5480*/  LDS R0, [UR44+0x120] ;  /* 0x0001202cff007984 */ /* 0x000f220008000800 */
[----:B-1----:R-:W-:Y:S01]  /*5490*/  IMAD.U32 R57, RZ, RZ, UR4 ;  /* 0x00000004ff397e24 */ /* 0x002fe2000f8e00ff */
[----:B------:R-:W-:Y:S01]  /*54a0*/  UIADD3 UR4, UPT, UPT, UR44, 0x200, URZ ;  /* 0x000002002c047890 */ /* 0x000fe2000fffe0ff */
[----:B------:R-:W-:Y:S01]  /*54b0*/  LOP3.LUT R44, R2, R44, RZ, 0xfc, !PT ;  /* 0x0000002c022c7212 */ /* 0x000fe200078efcff */
[----:B------:R-:W-:Y:S01]  /*54c0*/  IMAD.U32 R56, RZ, RZ, UR5 ;  /* 0x00000005ff387e24 */ /* 0x000fe2000f8e00ff */
[----:B------:R-:W-:Y:S01]  /*54d0*/  LOP3.LUT R55, R55, 0x60, RZ, 0xc0, !PT ;  /* 0x0000006037377812 */ /* 0x000fe200078ec0ff */
[----:B------:R-:W1:Y:S01]  /*54e0*/  LDCU UR43, c[0x0][0xb0c] ;  /* 0x00016180ff2b77ac */ /* 0x000e620008000800 */
[----:B------:R-:W-:Y:S01]  /*54f0*/  SEL R54, R54, 0xfffffff0, !P0 ;  /* 0xfffffff036367807 */ /* 0x000fe20004000000 */
[----:B------:R-:W-:Y:S01]  /*5500*/  IMAD.U32 R59, RZ, RZ, UR4 ;  /* 0x00000004ff3b7e24 */ /* 0x000fe2000f8e00ff */
[----:B------:R-:W1:Y:S01]  /*5510*/  LDCU UR39, c[0x0][0xb30] ;  /* 0x00016600ff2777ac */ /* 0x000e620008000800 */
[----:B------:R-:W1:Y:S01]  /*5520*/  LDCU.64 UR60, c[0x0][0x888] ;  /* 0x00011100ff3c77ac */ /* 0x000e620008000a00 */
[----:B------:R-:W1:Y:S01]  /*5530*/  LDCU.64 UR40, c[0x0][0xb28] ;  /* 0x00016500ff2877ac */ /* 0x000e620008000a00 */
[----:B------:R-:W1:Y:S01]  /*5540*/  LDCU.128 UR56, c[0x0][0xb10] ;  /* 0x00016200ff3877ac */ /* 0x000e620008000c00 */
[----:B------:R-:W1:Y:S01]  /*5550*/  LDCU UR62, c[0x0][0x374] ;  /* 0x00006e80ff3e77ac */ /* 0x000e620008000800 */
[----:B------:R-:W-:Y:S01]  /*5560*/  UMOV UR55, 0x1 ;  /* 0x0000000100377882 */ /* 0x000fe20000000000 */
[----:B------:R-:W-:Y:S01]  /*5570*/  UMOV UR46, URZ ;  /* 0x000000ff002e7c82 */ /* 0x000fe20008000000 */
[----:B------:R-:W-:Y:S01]  /*5580*/  UMOV UR53, URZ ;  /* 0x000000ff00357c82 */ /* 0x000fe20008000000 */
[----:B------:R-:W-:Y:S01]  /*5590*/  UMOV UR52, URZ ;  /* 0x000000ff00347c82 */ /* 0x000fe20008000000 */
[----:B-1234-:R-:W-:-:S07]  /*55a0*/  IMAD.IADD R23, R0, 0x1, R23 ;  /* 0x0000000100177824 */ /* 0x01efce00078e0217 */
.L_x_120:
[C---:B------:R-:W-:Y:S02]  /*55b0*/  LEA R0, R51.reuse, UR44, 0x3 ;  /* 0x0000002c33007c11 */ /* 0x040fe4000f8e18ff */
[----:B------:R-:W-:Y:S02]  /*55c0*/  SHF.L.U32 R2, R52, 0x1f, RZ ;  /* 0x0000001f34027819 */ /* 0x000fe400000006ff */
[----:B-1----:R-:W-:Y:S02]  /*55d0*/  LEA R4, R51, UR44, 0x4 ;  /* 0x0000002c33047c11 */ /* 0x002fe4000f8e20ff */
[----:B------:R-:W1:Y:S02]  /*55e0*/  SYNCS.PHASECHK.TRANS64.TRYWAIT P0, [R0+URZ+0x70], R2 ;  /* 0x00007002000075a7 */ /* 0x000e6400080011ff */
[----:B-1----:R-:W-:Y:S05]  /*55f0*/  @!P0 BRA `(.L_x_90) ;  /* 0x0000002c000c8947 */ /* 0x002fea0003800000 */
.L_x_160:
[----:B------:R-:W-:Y:S01]  /*5600*/  R2UR UR7, R58 ;  /* 0x000000003a0772ca */ /* 0x000fe200000e0000 */
[----:B------:R-:W2:Y:S01]  /*5610*/  LDS.128 R4, [R4+0x100] ;  /* 0x0001000004047984 */ /* 0x000ea20000000c00 */
[----:B-1----:R-:W-:Y:S01]  /*5620*/  VIADD R0, R0, 0x80 ;  /* 0x0000008000007836 */ /* 0x002fe20000000000 */
[----:B------:R-:W-:Y:S04]  /*5630*/  UISETP.GE.AND UP0, UPT, UR42, 0x1, UPT ;  /* 0x000000012a00788c */ /* 0x000fe8000bf06270 */
[----:B------:R-:W-:Y:S01]  /*5640*/  PRMT R0, RZ, 0x654, R0 ;  /* 0x00000654ff007816 */ /* 0x000fe20000000000 */
[----:B------:R-:W-:Y:S01]  /*5650*/  @!PT LDS RZ, [RZ] ;  /* 0x00000000fffff984 */ /* 0x000fe20000000800 */
[----:B------:R-:W-:Y:S01]  /*5660*/  @!PT LDS RZ, [RZ] ;  /* 0x00000000fffff984 */ /* 0x000fe20000000800 */
[----:B------:R-:W-:Y:S01]  /*5670*/  @!PT LDS RZ, [RZ] ;  /* 0x00000000fffff984 */ /* 0x000fe20000000800 */
[----:B------:R-:W-:Y:S01]  /*5680*/  @!PT LDS RZ, [RZ] ;  /* 0x00000000fffff984 */ /* 0x000fe20000000800 */
[----:B------:R1:W-:Y:S06]  /*5690*/  MEMBAR.ALL.CTA ;  /* 0x0000000000007992 */ /* 0x0003ec0000008000 */
[----:B-1----:R-:W1:Y:S02]  /*56a0*/  FENCE.VIEW.ASYNC.S ;  /* 0x00000000000073c6 */ /* 0x002e640000000000 */
[----:B-1----:R1:W-:Y:S01]  /*56b0*/  SYNCS.ARRIVE.TRANS64.RED.A1T0 RZ, [R0+URZ], RZ ;  /* 0x000000ff00ff79a7 */ /* 0x0023e200081004ff */
[----:B--2---:R-:W-:Y:S11]  /*56c0*/  LOP3.LUT P0, RZ, R6, 0x1, RZ, 0xc0, !PT ;  /* 0x0000000106ff7812 */ /* 0x004ff6000780c0ff */
[----:B------:R-:W-:Y:S02]  /*56d0*/  @!UPT UIADD3 URZ, UPT, UPT, URZ, URZ, URZ ;  /* 0x000000fffffff290 */ /* 0x000fe4000fffe0ff */
[----:B------:R-:W-:Y:S01]  /*56e0*/  VOTEU.ANY UP1, P0 ;  /* 0x0000000000ff7886 */ /* 0x000fe20000020100 */
[----:B------:R-:W-:Y:S01]  /*56f0*/  PLOP3.LUT P0, PT, PT, PT, UP1, 0x80, 0x8 ;  /* 0x000000000008781c */ /* 0x000fe20003f0f018 */
[----:B------:R-:W-:Y:S06]  /*5700*/  UP2UR UR4, UPR, URZ, 0x2 ;  /* 0x00000002ff047883 */ /* 0x000fec0008000000 */
[----:B------:R-:W-:Y:S06]  /*5710*/  IMAD.U32 R60, RZ, RZ, UR4 ;  /* 0x00000004ff3c7e24 */ /* 0x000fec000f8e00ff */
[----:B------:R-:W-:Y:S02]  /*5720*/  @P0 SHF.R.U32.HI R2, RZ, 0x10, R5 ;  /* 0x00000010ff020819 */ /* 0x000fe40000011605 */
[----:B------:R-:W-:Y:S02]  /*5730*/  @P0 MOV R3, R4 ;  /* 0x0000000400030202 */ /* 0x000fe40000000f00 */
[----:B------:R-:W-:Y:S02]  /*5740*/  @P0 R2UR UR4, R2 ;  /* 0x00000000020402ca */ /* 0x000fe400000e0000 */
[----:B------:R-:W-:Y:S02]  /*5750*/  @P0 LOP3.LUT R4, R5, 0xffff, RZ, 0xc0, !PT ;  /* 0x0000ffff05040812 */ /* 0x000fe400078ec0ff */
[----:B------:R-:W-:Y:S02]  /*5760*/  @P0 R2UR UR6, R3 ;  /* 0x00000000030602ca */ /* 0x000fe400000e0000 */
[----:B------:R-:W-:Y:S07]  /*5770*/  @P0 R2UR UR5, R4 ;  /* 0x00000000040502ca */ /* 0x000fee00000e0000 */
[----:B------:R-:W-:Y:S02]  /*5780*/  @UP1 UMOV UR7, UR4 ;  /* 0x0000000400071c82 */ /* 0x000fe40008000000 */
[----:B------:R-:W-:Y:S02]  /*5790*/  IMAD.U32 R58, RZ, RZ, UR7 ;  /* 0x00000007ff3a7e24 */ /* 0x000fe4000f8e00ff */
[----:B------:R-:W-:Y:S02]  /*57a0*/  @UP1 UMOV UR38, UR6 ;  /* 0x0000000600261c82 */ /* 0x000fe40008000000 */
[----:B------:R-:W-:Y:S01]  /*57b0*/  @UP1 UMOV UR37, UR5 ;  /* 0x0000000500251c82 */ /* 0x000fe20008000000 */
[----:B-1----:R-:W-:Y:S05]  /*57c0*/  BRA.U !UP0, `(.L_x_91) ;  /* 0x0000000108cc7547 */ /* 0x002fea000b800000 */
[----:B------:R-:W1:Y:S01]  /*57d0*/  LDCU UR12, c[0x0][0xb20] ;  /* 0x00016400ff0c77ac */ /* 0x000e620008000800 */
[----:B------:R-:W-:Y:S02]  /*57e0*/  UIMAD.WIDE.U32 UR4, UR62, UR59, URZ ;  /* 0x0000003b3e0472a5 */ /* 0x000fe4000f8e00ff */
[----:B------:R-:W-:Y:S02]  /*57f0*/  UIMAD.WIDE.U32 UR6, UR63, UR56, URZ ;  /* 0x000000383f0672a5 */ /* 0x000fe4000f8e00ff */
[----:B------:R-:W-:Y:S02]  /*5800*/  UISETP.NE.AND UP0, UPT, UR58, 0x1, UPT ;  /* 0x000000013a00788c */ /* 0x000fe4000bf05270 */
[----:B------:R-:W-:Y:S02]  /*5810*/  UIMAD.WIDE.U32 UR8, UR37, UR59, URZ ;  /* 0x0000003b250872a5 */ /* 0x000fe4000f8e00ff */
[----:B------:R-:W-:Y:S02]  /*5820*/  UIMAD.WIDE.U32 UR10, UR38, UR56, URZ ;  /* 0x00000038260a72a5 */ /* 0x000fe4000f8e00ff */
[----:B------:R-:W-:Y:S02]  /*5830*/  UISETP.NE.AND UP1, UPT, UR43, 0x1, UPT ;  /* 0x000000012b00788c */ /* 0x000fe4000bf25270 */
[----:B------:R-:W-:Y:S01]  /*5840*/  UISETP.NE.AND UP2, UPT, UR42, 0x1, UPT ;  /* 0x000000012a00788c */ /* 0x000fe2000bf45270 */
[----:B------:R-:W-:Y:S02]  /*5850*/  UMOV UR4, UR5 ;  /* 0x0000000500047c82 */ /* 0x000fe40008000000 */
[----:B-1----:R-:W-:Y:S03]  /*5860*/  USHF.R.U32.HI UR5, URZ, UR12, UR4 ;  /* 0x0000000cff057299 */ /* 0x002fe60008011604 */
[----:B------:R-:W-:Y:S02]  /*5870*/  UMOV UR4, UR7 ;  /* 0x0000000700047c82 */ /* 0x000fe40008000000 */
[----:B------:R-:W-:Y:S02]  /*5880*/  USHF.R.U32.HI UR7, URZ, UR57, UR4 ;  /* 0x00000039ff077299 */ /* 0x000fe40008011604 */
[----:B------:R-:W-:Y:S02]  /*5890*/  USEL UR4, UR62, UR5, !UP0 ;  /* 0x000000053e047287 */ /* 0x000fe4000c000000 */
[----:B------:R-:W-:Y:S01]  /*58a0*/  USEL UR7, UR63, UR7, !UP1 ;  /* 0x000000073f077287 */ /* 0x000fe2000c800000 */
[----:B------:R-:W-:Y:S01]  /*58b0*/  UMOV UR5, UR9 ;  /* 0x0000000900057c82 */ /* 0x000fe20008000000 */
[----:B------:R-:W-:Y:S02]  /*58c0*/  UIMAD.WIDE.U32 UR8, UR4, UR40, URZ ;  /* 0x00000028040872a5 */ /* 0x000fe4000f8e00ff */
[----:B------:R-:W-:Y:S03]  /*58d0*/  USHF.R.U32.HI UR6, URZ, UR12, UR5 ;  /* 0x0000000cff067299 */ /* 0x000fe60008011605 */
[----:B------:R-:W-:Y:S01]  /*58e0*/  UMOV UR5, UR11 ;  /* 0x0000000b00057c82 */ /* 0x000fe20008000000 */
[----:B------:R-:W-:Y:S02]  /*58f0*/  UIMAD.WIDE.U32 UR10, UR7, UR40, URZ ;  /* 0x00000028070a72a5 */ /* 0x000fe4000f8e00ff */
[----:B------:R-:W-:Y:S02]  /*5900*/  USHF.R.U32.HI UR12, URZ, UR57, UR5 ;  /* 0x00000039ff0c7299 */ /* 0x000fe40008011605 */
[----:B------:R-:W-:Y:S01]  /*5910*/  USEL UR6, UR37, UR6, !UP0 ;  /* 0x0000000625067287 */ /* 0x000fe2000c000000 */
[----:B------:R-:W-:Y:S02]  /*5920*/  UMOV UR5, UR9 ;  /* 0x0000000900057c82 */ /* 0x000fe40008000000 */
[----:B------:R-:W-:Y:S01]  /*5930*/  UMOV UR10, UR11 ;  /* 0x0000000b000a7c82 */ /* 0x000fe20008000000 */
[----:B------:R-:W-:Y:S02]  /*5940*/  @UP2 USHF.R.U32.HI UR4, URZ, UR41, UR5 ;  /* 0x00000029ff042299 */ /* 0x000fe40008011605 */
[----:B------:R-:W-:Y:S02]  /*5950*/  @UP2 USHF.R.U32.HI UR7, URZ, UR41, UR10 ;  /* 0x00000029ff072299 */ /* 0x000fe4000801160a */
[----:B------:R-:W-:Y:S02]  /*5960*/  UIMAD UR4, UR42, UR4, URZ ;  /* 0x000000042a0472a4 */ /* 0x000fe4000f8e02ff */
[----:B------:R-:W-:Y:S02]  /*5970*/  UIMAD.WIDE.U32 UR10, UR6, UR40, URZ ;  /* 0x00000028060a72a5 */ /* 0x000fe4000f8e00ff */
[----:B------:R-:W-:Y:S02]  /*5980*/  USEL UR5, UR38, UR12, !UP1 ;  /* 0x0000000c26057287 */ /* 0x000fe4000c800000 */
[----:B------:R-:W-:Y:S02]  /*5990*/  UIMAD UR8, UR42, UR7, URZ ;  /* 0x000000072a0872a4 */ /* 0x000fe4000f8e02ff */
[----:B------:R-:W-:Y:S03]  /*59a0*/  UISETP.GE.AND UP0, UPT, UR6, UR4, UPT ;  /* 0x000000040600728c */ /* 0x000fe6000bf06270 */
[----:B------:R-:W-:Y:S01]  /*59b0*/  UMOV UR4, UR11 ;  /* 0x0000000b00047c82 */ /* 0x000fe20008000000 */
[----:B------:R-:W-:Y:S02]  /*59c0*/  UISETP.GE.OR UP0, UPT, UR5, UR8, UP0 ;  /* 0x000000080500728c */ /* 0x000fe40008706670 */
[----:B------:R-:W-:Y:S02]  /*59d0*/  USHF.R.U32.HI UR4, URZ, UR41, UR4 ;  /* 0x00000029ff047299 */ /* 0x000fe40008011604 */
[----:B------:R-:W-:Y:S02]  /*59e0*/  UIMAD.WIDE.U32 UR8, UR5, UR40, URZ ;  /* 0x00000028050872a5 */ /* 0x000fe4000f8e00ff */
[----:B------:R-:W-:Y:S02]  /*59f0*/  USEL UR11, UR6, UR4, !UP2 ;  /* 0x00000004060b7287 */ /* 0x000fe4000d000000 */
[----:B------:R-:W-:Y:S02]  /*5a00*/  UIADD3 UR8, UPT, UPT, -UR5, URZ, URZ ;  /* 0x000000ff05087290 */ /* 0x000fe4000fffe1ff */
[----:B------:R-:W-:Y:S01]  /*5a10*/  UIADD3 UR10, UPT, UPT, -UR11, URZ, URZ ;  /* 0x000000ff0b0a7290 */ /* 0x000fe2000fffe1ff */
[----:B------:R-:W-:Y:S01]  /*5a20*/  @!UP0 UMOV UR4, UR9 ;  /* 0x0000000900048c82 */ /* 0x000fe20008000000 */
[----:B------:R-:W-:Y:S02]  /*5a30*/  UIADD3 UR9, UPT, UPT, -UR6, URZ, URZ ;  /* 0x000000ff06097290 */ /* 0x000fe4000fffe1ff */
[----:B------:R-:W-:Y:S02]  /*5a40*/  @!UP0 USHF.R.U32.HI UR4, URZ, UR41, UR4 ;  /* 0x00000029ff048299 */ /* 0x000fe40008011604 */
[----:B------:R-:W-:Y:S02]  /*5a50*/  UIMAD UR10, UR42, UR10, UR6 ;  /* 0x0000000a2a0a72a4 */ /* 0x000fe4000f8e0206 */
[----:B------:R-:W-:Y:S04]  /*5a60*/  @!UP0 USEL UR4, UR5, UR4, !UP2 ;  /* 0x0000000405048287 */ /* 0x000fe8000d000000 */
[----:B------:R-:W-:Y:S02]  /*5a70*/  @!UP0 UIMAD UR10, UR7, UR10, UR4 ;  /* 0x0000000a070a82a4 */ /* 0x000fe4000f8e0204 */
[----:B------:R-:W-:Y:S02]  /*5a80*/  @!UP0 UIADD3 UR11, UPT, UPT, UR11, -UR4, URZ ;  /* 0x800000040b0b8290 */ /* 0x000fe4000fffe0ff */
[----:B------:R-:W-:Y:S02]  /*5a90*/  UIMAD UR7, UR43, UR8, UR38 ;  /* 0x000000082b0772a4 */ /* 0x000fe4000f8e0226 */
[----:B------:R-:W-:Y:S02]  /*5aa0*/  @!UP0 UIMAD UR6, UR11, UR42, UR5 ;  /* 0x0000002a0b0682a4 */ /* 0x000fe4000f8e0205 */
[----:B------:R-:W-:Y:S01]  /*5ab0*/  UIMAD UR4, UR58, UR9, UR37 ;  /* 0x000000093a0472a4 */ /* 0x000fe2000f8e0225 */
[----:B------:R-:W-:Y:S02]  /*5ac0*/  @!UP0 UMOV UR5, UR10 ;  /* 0x0000000a00058c82 */ /* 0x000fe40008000000 */
[----:B------:R-:W-:Y:S02]  /*5ad0*/  UIMAD UR38, UR5, UR43, UR7 ;  /* 0x0000002b052672a4 */ /* 0x000fe4000f8e0207 */
[----:B------:R-:W-:Y:S11]  /*5ae0*/  UIMAD UR37, UR6, UR58, UR4 ;  /* 0x0000003a062572a4 */ /* 0x000ff6000f8e0204 */
[----:B------:R-:W-:Y:S01]  /*5af0*/  @!UPT UIADD3 URZ, UPT, UPT, URZ, URZ, URZ ;  /* 0x000000fffffff290 */ /* 0x000fe2000fffe0ff */
.L_x_91:
[----:B------:R-:W-:Y:S01]  /*5b00*/  UISETP.NE.AND UP0, UPT, UR39, 0x1, UPT ;  /* 0x000000012700788c */ /* 0x000fe2000bf05270 */
[----:B------:R-:W-:Y:S01]  /*5b10*/  R2UR UR11, R59 ;  /* 0x000000003b0b72ca */ /* 0x000fe200000e0000 */
[----:B------:R-:W-:Y:S01]  /*5b20*/  USHF.L.U32 UR50, UR25, 0x6, URZ ;  /* 0x0000000619327899 */ /* 0x000fe200080006ff */
[----:B------:R-:W-:Y:S01]  /*5b30*/  IADD3 R51, PT, PT, R51, 0x1, RZ ;  /* 0x0000000133337810 */ /* 0x000fe20007ffe0ff */
[----:B------:R-:W-:Y:S07]  /*5b40*/  USHF.L.U32 UR49, UR26, 0x6, URZ ;  /* 0x000000061a317899 */ /* 0x000fee00080006ff */
[----:B------:R-:W1:Y:S01]  /*5b50*/  @!UP0 LDCU.128 UR12, c[0x0][0xb10] ;  /* 0x00016200ff0c87ac */ /* 0x000e620008000c00 */
[----:B------:R-:W2:Y:S01]  /*5b60*/  @!UP0 LDCU UR5, c[0x0][0xb0c] ;  /* 0x00016180ff0587ac */ /* 0x000ea20008000800 */
[----:B------:R-:W3:Y:S01]  /*5b70*/  @!UP0 LDCU UR10, c[0x0][0xb20] ;  /* 0x00016400ff0a87ac */ /* 0x000ee20008000800 */
[----:B-1----:R-:W-:Y:S02]  /*5b80*/  UIMAD.WIDE.U32 UR8, UR38, UR12, URZ ;  /* 0x0000000c260872a5 */ /* 0x002fe4000f8e00ff */
[----:B------:R-:W-:Y:S02]  /*5b90*/  UIMAD.WIDE.U32 UR6, UR37, UR15, URZ ;  /* 0x0000000f250672a5 */ /* 0x000fe4000f8e00ff */
[----:B------:R-:W-:Y:S03]  /*5ba0*/  @!UP0 UISETP.NE.AND UP1, UPT, UR14, 0x1, UPT ;  /* 0x000000010e00888c */ /* 0x000fe6000bf25270 */
[----:B------:R-:W-:Y:S01]  /*5bb0*/  @!UP0 UMOV UR4, UR9 ;  /* 0x0000000900048c82 */ /* 0x000fe20008000000 */
[----:B--2---:R-:W-:Y:S02]  /*5bc0*/  @!UP0 UISETP.NE.AND UP2, UPT, UR5, 0x1, UPT ;  /* 0x000000010500888c */ /* 0x004fe4000bf45270 */
[----:B------:R-:W-:Y:S01]  /*5bd0*/  @!UP0 USHF.R.U32.HI UR4, URZ, UR13, UR4 ;  /* 0x0000000dff048299 */ /* 0x000fe20008011604 */
[----:B------:R-:W-:Y:S02]  /*5be0*/  @!UP0 UMOV UR6, UR7 ;  /* 0x0000000700068c82 */ /* 0x000fe40008000000 */
[----:B---3--:R-:W-:Y:S02]  /*5bf0*/  @!UP0 USHF.R.U32.HI UR6, URZ, UR10, UR6 ;  /* 0x0000000aff068299 */ /* 0x008fe40008011606 */
[----:B------:R-:W-:Y:S02]  /*5c00*/  @!UP0 USEL UR7, UR38, UR4, !UP2 ;  /* 0x0000000426078287 */ /* 0x000fe4000d000000 */
[----:B------:R-:W-:Y:S04]  /*5c10*/  @!UP0 USEL UR6, UR37, UR6, !UP1 ;  /* 0x0000000625068287 */ /* 0x000fe8000c800000 */
[----:B------:R-:W-:Y:S02]  /*5c20*/  @!UP0 UIADD3 UR4, UPT, UPT, -UR7, UR6, URZ ;  /* 0x0000000607048290 */ /* 0x000fe4000fffe1ff */
[----:B------:R-:W-:Y:S02]  /*5c30*/  @!UP0 UIADD3 UR6, UPT, UPT, UR7, -UR6, URZ ;  /* 0x8000000607068290 */ /* 0x000fe4000fffe0ff */
[----:B------:R-:W-:Y:S02]  /*5c40*/  @!UP0 UIMAD UR38, UR4, UR5, UR38 ;  /* 0x00000005042682a4 */ /* 0x000fe4000f8e0226 */
[----:B------:R-:W-:Y:S02]  /*5c50*/  @!UP0 UIMAD UR37, UR6, UR14, UR37 ;  /* 0x0000000e062582a4 */ /* 0x000fe4000f8e0225 */
[----:B------:R-:W-:Y:S09]  /*5c60*/  ULOP3.LUT UP0, URZ, UR11, 0x1b0, URZ, 0xc0, !UPT ;  /* 0x000001b00bff7892 */ /* 0x000ff2000f80c0ff */
[----:B------:R-:W-:Y:S05]  /*5c70*/  BRA.U !UP0, `(.L_x_92) ;  /* 0x00000001087c7547 */ /* 0x000fea000b800000 */
[----:B------:R-:W1:Y:S01]  /*5c80*/  LDCU.64 UR8, c[0x4][0x80] ;  /* 0x01001000ff0877ac */ /* 0x000e620008000a00 */
[----:B------:R-:W-:Y:S01]  /*5c90*/  MOV R2, 0x0 ;  /* 0x0000000000027802 */ /* 0x000fe20000000f00 */
[----:B------:R-:W-:Y:S02]  /*5ca0*/  HFMA2 R12, -RZ, RZ, 0, 5.9604644775390625e-08 ;  /* 0x00000001ff0c7431 */ /* 0x000fe400000001ff */
[----:B------:R-:W-:Y:S01]  /*5cb0*/  IMAD.MOV.U32 R8, RZ, RZ, 0x70 ;  /* 0x00000070ff087424 */ /* 0x000fe200078e00ff */
[----:B------:R2:W3:Y:S01]  /*5cc0*/  LDC.64 R14, c[0x4][R2] ;  /* 0x01000000020e7b82 */ /* 0x0004e20000000a00 */
[----:B------:R-:W4:Y:S01]  /*5cd0*/  LDCU.64 UR6, c[0x4][0x88] ;  /* 0x01001100ff0677ac */ /* 0x000f220008000a00 */
[----:B------:R-:W-:Y:S01]  /*5ce0*/  IMAD.MOV.U32 R13, RZ, RZ, RZ ;  /* 0x000000ffff0d7224 */ /* 0x000fe200078e00ff */
[----:B------:R-:W2:Y:S01]  /*5cf0*/  LDCU.64 UR4, c[0x4][0x8] ;  /* 0x01000100ff0477ac */ /* 0x000ea20008000a00 */
[----:B-1----:R-:W-:Y:S01]  /*5d00*/  MOV R5, UR9 ;  /* 0x0000000900057c02 */ /* 0x002fe20008000f00 */
[----:B------:R-:W-:Y:S01]  /*5d10*/  IMAD.U32 R4, RZ, RZ, UR8 ;  /* 0x00000008ff047e24 */ /* 0x000fe2000f8e00ff */
[----:B----4-:R-:W-:Y:S01]  /*5d20*/  MOV R7, UR7 ;  /* 0x0000000700077c02 */ /* 0x010fe20008000f00 */
[----:B------:R-:W-:Y:S01]  /*5d30*/  IMAD.U32 R6, RZ, RZ, UR6 ;  /* 0x00000006ff067e24 */ /* 0x000fe2000f8e00ff */
[----:B--2---:R-:W-:Y:S01]  /*5d40*/  MOV R11, UR5 ;  /* 0x00000005000b7c02 */ /* 0x004fe20008000f00 */
[----:B------:R-:W-:Y:S02]  /*5d50*/  IMAD.U32 R10, RZ, RZ, UR4 ;  /* 0x00000004ff0a7e24 */ /* 0x000fe4000f8e00ff */
[----:B------:R-:W-:Y:S07]  /*5d60*/  LEPC R20, `(.L_x_93) ;  /* 0x000000001014794e */ /* 0x000fee0000000000 */
[----:B---3-5:R-:W-:Y:S05]  /*5d70*/  CALL.ABS.NOINC R14 ;  /* 0x000000000e007343 */ /* 0x028fea0003c00000 */
.L_x_93:
[----:B------:R-:W1:Y:S01]  /*5d80*/  LDCU.64 UR8, c[0x4][0x80] ;  /* 0x01001000ff0877ac */ /* 0x000e620008000a00 */
[----:B------:R-:W2:Y:S01]  /*5d90*/  LDC.64 R2, c[0x4][R2] ;  /* 0x0100000002027b82 */ /* 0x000ea20000000a00 */
[----:B------:R-:W-:Y:S02]  /*5da0*/  HFMA2 R12, -RZ, RZ, 0, 5.9604644775390625e-08 ;  /* 0x00000001ff0c7431 */ /* 0x000fe400000001ff */
[----:B------:R-:W-:Y:S02]  /*5db0*/  IMAD.MOV.U32 R8, RZ, RZ, 0x70 ;  /* 0x00000070ff087424 */ /* 0x000fe400078e00ff */
[----:B------:R-:W-:Y:S01]  /*5dc0*/  IMAD.MOV.U32 R13, RZ, RZ, RZ ;  /* 0x000000ffff0d7224 */ /* 0x000fe200078e00ff */
[----:B------:R-:W3:Y:S01]  /*5dd0*/  LDCU.64 UR6, c[0x4][0x88] ;  /* 0x01001100ff0677ac */ /* 0x000ee20008000a00 */
[----:B------:R-:W4:Y:S01]  /*5de0*/  LDCU.64 UR4, c[0x4][0x8] ;  /* 0x01000100ff0477ac */ /* 0x000f220008000a00 */
[----:B-1----:R-:W-:Y:S02]  /*5df0*/  MOV R4, UR8 ;  /* 0x0000000800047c02 */ /* 0x002fe40008000f00 */
[----:B------:R-:W-:Y:S02]  /*5e00*/  MOV R5, UR9 ;  /* 0x0000000900057c02 */ /* 0x000fe40008000f00 */
[----:B---3--:R-:W-:Y:S01]  /*5e10*/  MOV R7, UR7 ;  /* 0x0000000700077c02 */ /* 0x008fe20008000f00 */
[----:B------:R-:W-:Y:S01]  /*5e20*/  IMAD.U32 R6, RZ, RZ, UR6 ;  /* 0x00000006ff067e24 */ /* 0x000fe2000f8e00ff */
[----:B----4-:R-:W-:Y:S01]  /*5e30*/  MOV R11, UR5 ;  /* 0x00000005000b7c02 */ /* 0x010fe20008000f00 */
[----:B------:R-:W-:Y:S02]  /*5e40*/  IMAD.U32 R10, RZ, RZ, UR4 ;  /* 0x00000004ff0a7e24 */ /* 0x000fe4000f8e00ff */
[----:B------:R-:W-:Y:S07]  /*5e50*/  LEPC R20, `(.L_x_92) ;  /* 0x000000001014794e */ /* 0x000fee0000000000 */
[----:B--2---:R-:W-:Y:S05]  /*5e60*/  CALL.ABS.NOINC R2 ;  /* 0x0000000002007343 */ /* 0x004fea0003c00000 */
.L_x_92:
[----:B------:R-:W-:Y:S02]  /*5e70*/  R2UR UR6, R49 ;  /* 0x00000000310672ca */ /* 0x000fe400000e0000 */
[----:B------:R-:W-:Y:S02]  /*5e80*/  R2UR UR5, R57 ;  /* 0x00000000390572ca */ /* 0x000fe400000e0000 */
[----:B------:R-:W-:Y:S02]  /*5e90*/  R2UR UR4, R56 ;  /* 0x00000000380472ca */ /* 0x000fe400000e0000 */
[----:B------:R-:W-:Y:S02]  /*5ea0*/  ISETP.NE.U32.AND P4, PT, R42, RZ, PT ;  /* 0x000000ff2a00720c */ /* 0x000fe40003f85070 */
[----:B------:R-:W-:Y:S02]  /*5eb0*/  ISETP.NE.U32.AND P2, PT, RZ, UR60, PT ;  /* 0x0000003cff007c0c */ /* 0x000fe4000bf45070 */
[----:B------:R-:W-:Y:S02]  /*5ec0*/  ISETP.NE.AND.EX P4, PT, R43, RZ, PT, P4 ;  /* 0x000000ff2b00720c */ /* 0x000fe40003f85340 */
[----:B------:R-:W-:Y:S01]  /*5ed0*/  ISETP.NE.AND.EX P2, PT, RZ, UR61, PT, P2 ;  /* 0x0000003dff007c0c */ /* 0x000fe2000bf45320 */
[----:B------:R-:W-:Y:S02]  /*5ee0*/  UISETP.NE.AND UP2, UPT, UR6, URZ, UPT ;  /* 0x000000ff0600728c */ /* 0x000fe4000bf45270 */
[----:B------:R-:W-:Y:S04]  /*5ef0*/  UISETP.NE.U32.AND UP0, UPT, UR5, URZ, UPT ;  /* 0x000000ff0500728c */ /* 0x000fe8000bf05070 */
[----:B------:R-:W-:Y:S01]  /*5f00*/  UISETP.NE.AND.EX UP1, UPT, UR4, URZ, UPT, UP0 ;  /* 0x000000ff0400728c */ /* 0x000fe2000bf25300 */
[----:B------:R-:W-:Y:S01]  /*5f10*/  PLOP3.LUT P1, PT, PT, PT, UP2, 0x80, 0x8 ;  /* 0x000000000008781c */ /* 0x000fe20003f2f028 */
[----:B------:R-:W-:Y:S03]  /*5f20*/  UPLOP3.LUT UP0, UPT, UPT, UPT, UPT, 0x40, 0x4 ;  /* 0x000000000004789c */ /* 0x000fe60003f0e870 */
[----:B------:R-:W-:Y:S06]  /*5f30*/  @UP2 UPLOP3.LUT UP0, UPT, UPT, UPT, UP1, 0x80, 0x8 ;  /* 0x000000000008289c */ /* 0x000fec0003f0f010 */
[----:B------:R-:W-:Y:S01]  /*5f40*/  PLOP3.LUT P0, PT, PT, PT, UP0, 0x80, 0x8 ;  /* 0x000000000008781c */ /* 0x000fe20003f0f008 */
[----:B------:R-:W-:Y:S01]  /*5f50*/  @!UPT UIADD3 URZ, UPT, UPT, URZ, URZ, URZ ;  /* 0x000000fffffff290 */ /* 0x000fe2000fffe0ff */
[----:B------:R-:W-:Y:S11]  /*5f60*/  BRA.U !UP1, `(.L_x_94) ;  /* 0x0000000109407547 */ /* 0x000ff6000b800000 */
[----:B------:R-:W-:Y:S01]  /*5f70*/  UISETP.NE.U32.AND UP0, UPT, UR60, URZ, UPT ;  /* 0x000000ff3c00728c */ /* 0x000fe2000bf05070 */
[----:B------:R-:W-:Y:S01]  /*5f80*/  R2UR UR6, R57 ;  /* 0x00000000390672ca */ /* 0x000fe200000e0000 */
[----:B------:R-:W1:Y:S01]  /*5f90*/  LDCU.64 UR8, c[0x0][0x358] ;  /* 0x00006b00ff0877ac */ /* 0x000e620008000a00 */
[----:B------:R-:W-:Y:S02]  /*5fa0*/  HFMA2 R45, -RZ, RZ, 0, 5.9604644775390625e-08 ;  /* 0x00000001ff2d7431 */ /* 0x000fe400000001ff */
[----:B------:R-:W-:Y:S01]  /*5fb0*/  IMAD.MOV.U32 R0, RZ, RZ, 0x1 ;  /* 0x00000001ff007424 */ /* 0x000fe200078e00ff */
[----:B------:R-:W-:Y:S06]  /*5fc0*/  UISETP.NE.AND.EX UP0, UPT, UR61, URZ, UPT, UP0 ;  /* 0x000000ff3d00728c */ /* 0x000fec000bf05300 */
[----:B------:R-:W-:Y:S05]  /*5fd0*/  PLOP3.LUT P3, PT, PT, PT, UP0, 0x80, 0x8 ;  /* 0x000000000008781c */ /* 0x000fea0003f6f008 */
[----:B------:R-:W2:Y:S01]  /*5fe0*/  @UP0 LDCU.64 UR4, c[0x0][0x888] ;  /* 0x00011100ff0407ac */ /* 0x000ea20008000a00 */
[----:B------:R-:W-:Y:S07]  /*5ff0*/  @UP0 UIMAD UR6, UR36, UR6, URZ ;  /* 0x00000006240602a4 */ /* 0x000fee000f8e02ff */
[----:B------:R-:W-:Y:S01]  /*6000*/  @!P3 PRMT R45, R0, 0x7610, R45 ;  /* 0x00007610002db816 */ /* 0x000fe2000000002d */
[----:B--2---:R-:W-:Y:S06]  /*6010*/  @UP0 UIMAD.WIDE UR4, UR6, 0x4, UR4 ;  /* 0x00000004060408a5 */ /* 0x004fec000f8e0204 */
[----:B-----5:R-:W-:Y:S02]  /*6020*/  IMAD.U32 R26, RZ, RZ, UR4 ;  /* 0x00000004ff1a7e24 */ /* 0x020fe4000f8e00ff */
[----:B------:R-:W-:Y:S03]  /*6030*/  IMAD.U32 R27, RZ, RZ, UR5 ;  /* 0x00000005ff1b7e24 */ /* 0x000fe6000f8e00ff */
[----:B------:R-:W2:Y:S02]  /*6040*/  @!UP0 LDCU UR4, c[0x0][0x880] ;  /* 0x00011000ff0487ac */ /* 0x000ea40008000800 */
[----:B-1----:R1:W5:Y:S02]  /*6050*/  @P3 LDG.E R26, desc[UR8][R26.64] ;  /* 0x000000081a1a3981 */ /* 0x002364000c1e1900 */
[----:B-12---:R-:W-:Y:S02]  /*6060*/  @!P3 MOV R26, UR4 ;  /* 0x00000004001abc02 */ /* 0x006fe40008000f00 */
.L_x_94:
[----:B------:R-:W-:Y:S05]  /*6070*/  @!P4 BRA `(.L_x_95) ;  /* 0x000000000024c947 */ /* 0x000fea0003800000 */
[----:B------:R-:W-:Y:S01]  /*6080*/  ISETP.NE.U32.AND P3, PT, R40, RZ, PT ;  /* 0x000000ff2800720c */ /* 0x000fe20003f65070 */
[----:B------:R-:W1:Y:S03]  /*6090*/  LDCU.64 UR4, c[0x0][0x358] ;  /* 0x00006b00ff0477ac */ /* 0x000e660008000a00 */
[----:B------:R-:W-:Y:S11]  /*60a0*/  ISETP.NE.AND.EX P3, PT, R41, RZ, PT, P3 ;  /* 0x000000ff2900720c */ /* 0x000ff60003f65330 */
[----:B------:R-:W-:Y:S02]  /*60b0*/  @!UPT UIADD3 URZ, UPT, UPT, URZ, URZ, URZ ;  /* 0x000000fffffff290 */ /* 0x000fe4000fffe0ff */
[----:B------:R-:W2:Y:S01]  /*60c0*/  @P3 LDC.64 R2, c[0x0][0x8a8] ;  /* 0x00022a00ff023b82 */ /* 0x000ea20000000a00 */
[----:B------:R-:W-:Y:S04]  /*60d0*/  @P3 IMAD R0, R42, UR36, RZ ;  /* 0x000000242a003c24 */ /* 0x000fe8000f8e02ff */
[----:B--2---:R-:W-:Y:S05]  /*60e0*/  @P3 IMAD.WIDE R2, R0, 0x4, R2 ;  /* 0x0000000400023825 */ /* 0x004fea00078e0202 */
[----:B-1---5:R1:W5:Y:S02]  /*60f0*/  @P3 LDG.E R24, desc[UR4][R2.64] ;  /* 0x0000000402183981 */ /* 0x022364000c1e1900 */
[----:B-1----:R-:W2:Y:S02]  /*6100*/  @!P3 LDC R24, c[0x0][0x8a0] ;  /* 0x00022800ff18bb82 */ /* 0x002ea40000000800 */
.L_x_95:
[----:B-----5:R-:W-:Y:S01]  /*6110*/  FSETP.NEU.AND P3, PT, R26, RZ, PT ;  /* 0x000000ff1a00720b */ /* 0x020fe20003f6d000 */
[----:B------:R-:W-:Y:S01]  /*6120*/  IMAD.U32 R2, RZ, RZ, UR46 ;  /* 0x0000002eff027e24 */ /* 0x000fe2000f8e00ff */
[----:B------:R-:W-:Y:S01]  /*6130*/  SEL R5, RZ, 0xffffffff, P2 ;  /* 0xffffffffff057807 */ /* 0x000fe20001000000 */
[----:B------:R-:W-:Y:S01]  /*6140*/  ULOP3.LUT UR4, UR55, 0x1, URZ, 0x3c, !UPT ;  /* 0x0000000137047892 */ /* 0x000fe2000f8e3cff */
[----:B------:R-:W-:Y:S01]  /*6150*/  @P1 LOP3.LUT P2, RZ, R45, 0xff, RZ, 0xc0, !PT ;  /* 0x000000ff2dff1812 */ /* 0x000fe2000784c0ff */
[----:B------:R-:W-:Y:S01]  /*6160*/  BSSY B1, `(.L_x_96) ;  /* 0x000003d000017945 */ /* 0x000fe20003800000 */
[----:B------:R-:W-:Y:S01]  /*6170*/  @P1 SEL R0, RZ, 0xffffffff, P3 ;  /* 0xffffffffff001807 */ /* 0x000fe20001800000 */
[----:B------:R-:W-:Y:S01]  /*6180*/  IMAD.MOV.U32 R65, RZ, RZ, 0x1 ;  /* 0x00000001ff417424 */ /* 0x000fe200078e00ff */
[----:B------:R-:W-:Y:S01]  /*6190*/  LEA R2, R2, UR44, 0x3 ;  /* 0x0000002c02027c11 */ /* 0x000fe2000f8e18ff */
[----:B------:R-:W-:Y:S01]  /*61a0*/  IMAD.U32 R63, RZ, RZ, UR4 ;  /* 0x00000004ff3f7e24 */ /* 0x000fe2000f8e00ff */
[----:B------:R-:W-:Y:S01]  /*61b0*/  @P0 SEL R0, R5, R0, !P2 ;  /* 0x0000000005000207 */ /* 0x000fe20005000000 */
[----:B------:R-:W-:Y:S01]  /*61c0*/  IMAD.U32 R64, RZ, RZ, UR46 ;  /* 0x0000002eff407e24 */ /* 0x000fe2000f8e00ff */
[----:B------:R-:W-:Y:S02]  /*61d0*/  LEA R27, R22, UR44, 0x3 ;  /* 0x0000002c161b7c11 */ /* 0x000fe4000f8e18ff */
[----:B------:R-:W-:Y:S02]  /*61e0*/  CS2R R38, SRZ ;  /* 0x0000000000267805 */ /* 0x000fe4000001ff00 */
[----:B------:R-:W-:Y:S02]  /*61f0*/  @P1 LOP3.LUT R0, R0, 0x1, RZ, 0xc0, !PT ;  /* 0x0000000100001812 */ /* 0x000fe400078ec0ff */
[----:B------:R-:W-:Y:S02]  /*6200*/  CS2R R36, SRZ ;  /* 0x0000000000247805 */ /* 0x000fe4000001ff00 */
[----:B------:R-:W-:Y:S02]  /*6210*/  SHF.L.U32 R3, R53, 0x1f, RZ ;  /* 0x0000001f35037819 */ /* 0x000fe400000006ff */
[----:B------:R-:W-:Y:S02]  /*6220*/  CS2R R30, SRZ ;  /* 0x00000000001e7805 */ /* 0x000fe4000001ff00 */
[----:B------:R-:W-:Y:S02]  /*6230*/  ISETP.NE.U32.OR P5, PT, R0, 0x1, !P1 ;  /* 0x000000010000780c */ /* 0x000fe40004fa5470 */
[----:B------:R-:W-:Y:S02]  /*6240*/  CS2R R28, SRZ ;  /* 0x00000000001c7805 */ /* 0x000fe4000001ff00 */
[----:B------:R-:W-:Y:S02]  /*6250*/  PLOP3.LUT P2, PT, PT, PT, UP1, 0x80, 0x8 ;  /* 0x000000000008781c */ /* 0x000fe40003f4f018 */
[----:B------:R-:W-:Y:S02]  /*6260*/  LEA.HI R25, R22, R22, RZ, 0x1 ;  /* 0x0000001616197211 */ /* 0x000fe400078f08ff */
[----:B------:R-:W-:Y:S02]  /*6270*/  LOP3.LUT P4, R50, R45, 0xff, RZ, 0xc0, !PT ;  /* 0x000000ff2d327812 */ /* 0x000fe4000788c0ff */
[----:B------:R-:W-:Y:S02]  /*6280*/  SEL R4, RZ, 0xffffffff, P3 ;  /* 0xffffffffff047807 */ /* 0x000fe40001800000 */
[----:B------:R-:W-:Y:S02]  /*6290*/  P2R R61, PR, RZ, 0x20 ;  /* 0x00000020ff3d7803 */ /* 0x000fe40000000000 */
[----:B------:R-:W-:Y:S03]  /*62a0*/  @P5 SHF.L.U32 R0, R63, 0x1f, RZ ;  /* 0x0000001f3f005819 */ /* 0x000fe600000006ff */
[----:B------:R-:W-:Y:S01]  /*62b0*/  @P2 SEL R4, R5, R4, !P4 ;  /* 0x0000000405042207 */ /* 0x000fe20006000000 */
[----:B------:R1:W3:Y:S03]  /*62c0*/  @P5 SYNCS.PHASECHK.TRANS64.TRYWAIT P1, [R2+URZ+0x30], R0 ;  /* 0x00003000020055a7 */ /* 0x0002e600080211ff */
[----:B------:R-:W-:Y:S04]  /*62d0*/  LOP3.LUT R4, R4, 0x1, RZ, 0xc0, !PT ;  /* 0x0000000104047812 */ /* 0x000fe800078ec0ff */
[----:B------:R-:W-:Y:S04]  /*62e0*/  ISETP.NE.U32.AND P2, PT, R4, 0x1, PT ;  /* 0x000000010400780c */ /* 0x000fe80003f45070 */
[----:B------:R-:W-:Y:S01]  /*62f0*/  P2R R66, PR, RZ, 0x4 ;  /* 0x00000004ff427803 */ /* 0x000fe20000000000 */
[----:B------:R4:W2:Y:S01]  /*6300*/  SYNCS.PHASECHK.TRANS64.TRYWAIT P0, [R27+URZ+0x90], R3 ;  /* 0x000090031b0075a7 */ /* 0x0008a200080011ff */
[C---:B-1----:R-:W-:Y:S01]  /*6310*/  IMAD.SHL.U32 R0, R25.reuse, 0x20, RZ ;  /* 0x0000002019007824 */ /* 0x042fe200078e00ff */
[----:B------:R-:W-:Y:S04]  /*6320*/  LOP3.LUT R25, R25, 0xffe, RZ, 0xc0, !PT ;  /* 0x00000ffe19197812 */ /* 0x000fe800078ec0ff */
[----:B------:R-:W-:Y:S01]  /*6330*/  LOP3.LUT R0, R0, 0xffffffc0, RZ, 0xc0, !PT ;  /* 0xffffffc000007812 */ /* 0x000fe200078ec0ff */
[----:B------:R-:W-:Y:S04]  /*6340*/  IMAD.IADD R25, R22, 0x1, -R25 ;  /* 0x0000000116197824 */ /* 0x000fe800078e0a19 */
[----:B------:R-:W-:Y:S04]  /*6350*/  IMAD.IADD R0, R23, 0x1, R0 ;  /* 0x0000000117007824 */ /* 0x000fe800078e0200 */
[----:B------:R-:W-:Y:S01]  /*6360*/  IMAD R25, R25, 0x100000, R0 ;  /* 0x0010000019197824 */ /* 0x000fe200078e0200 */
[----:B---3--:R-:W-:Y:S01]  /*6370*/  @P5 SEL R65, RZ, 0x1, !P1 ;  /* 0x00000001ff415807 */ /* 0x008fe20004800000 */
[----:B----4-:R-:W-:Y:S06]  /*6380*/  @!P5 BRA `(.L_x_97) ;  /* 0x000000000068d947 */ /* 0x010fec0003800000 */
[----:B------:R-:W-:Y:S01]  /*6390*/  HFMA2 R31, -RZ, RZ, 0, 0 ;  /* 0x00000000ff1f7431 */ /* 0x000fe200000001ff */
[----:B------:R-:W-:Y:S01]  /*63a0*/  ISETP.NE.AND P1, PT, R65, RZ, PT ;  /* 0x000000ff4100720c */ /* 0x000fe20003f25270 */
[----:B------:R-:W-:Y:S01]  /*63b0*/  IMAD.U32 R0, RZ, RZ, UR46 ;  /* 0x0000002eff007e24 */ /* 0x000fe2000f8e00ff */
[----:B------:R-:W-:Y:S11]  /*63c0*/  BSSY B0, `(.L_x_98) ;  /* 0x0000005000007945 */ /* 0x000ff60003800000 */
[----:B------:R-:W-:Y:S05]  /*63d0*/  @P1 BRA `(.L_x_99) ;  /* 0x00000000000c1947 */ /* 0x000fea0003800000 */
[----:B------:R-:W-:Y:S04]  /*63e0*/  SHF.L.U32 R4, R63, 0x1f, RZ ;  /* 0x0000001f3f047819 */ /* 0x000fe800000006ff */
[----:B------:R-:W1:Y:S02]  /*63f0*/  SYNCS.PHASECHK.TRANS64.TRYWAIT P1, [R2+URZ+0x30], R4 ;  /* 0x00003004020075a7 */ /* 0x000e6400080211ff */
[----:B-1----:R-:W-:Y:S05]  /*6400*/  @!P1 BRA `(.L_x_100) ;  /* 0x0000001c009c9947 */ /* 0x002fea0003800000 */
.L_x_99:
[----:B------:R-:W-:Y:S05]  /*6410*/  BSYNC B0 ;  /* 0x0000000000007941 */ /* 0x000fea0003800000 */
.L_x_98:
[----:B------:R-:W-:Y:S01]  /*6420*/  ISETP.NE.AND P1, PT, R66, RZ, PT ;  /* 0x000000ff4200720c */ /* 0x000fe20003f25270 */
[----:B------:R-:W-:Y:S01]  /*6430*/  IMAD.MOV.U32 R30, RZ, RZ, RZ ;  /* 0x000000ffff1e7224 */ /* 0x000fe200078e00ff */
[----:B------:R-:W-:Y:S02]  /*6440*/  CS2R R28, SRZ ;  /* 0x00000000001c7805 */ /* 0x000fe4000001ff00 */
[----:B------:R-:W-:Y:S02]  /*6450*/  CS2R R38, SRZ ;  /* 0x0000000000267805 */ /* 0x000fe4000001ff00 */
[----:B------:R-:W-:Y:S07]  /*6460*/  CS2R R36, SRZ ;  /* 0x0000000000247805 */ /* 0x000fee000001ff00 */
[----:B-1----:R-:W-:Y:S01]  /*6470*/  @P1 IMAD R2, R0, 0x800, R44 ;  /* 0x0000080000021824 */ /* 0x002fe200078e022c */
[----:B------:R-:W-:Y:S05]  /*6480*/  @P1 WARPSYNC.ALL ;  /* 0x0000000000001948 */ /* 0x000fea0003800000 */
[----:B------:R-:W-:Y:S01]  /*6490*/  @P1 LEA R2, R2, UR44, 0x1 ;  /* 0x0000002c02021c11 */ /* 0x000fe2000f8e08ff */
[----:B------:R-:W-:Y:S04]  /*64a0*/  UIADD3 UR4, UPT, UPT, UR46, 0x1, URZ ;  /* 0x000000012e047890 */ /* 0x000fe8000fffe0ff */
[----:B------:R1:W3:Y:S01]  /*64b0*/  @P1 LDSM.16.M88.4 R28, [R2+0x200] ;  /* 0x00020000021c183b */ /* 0x0002e20000000200 */
[----:B------:R-:W-:Y:S01]  /*64c0*/  UISETP.NE.AND UP0, UPT, UR4, 0x3, UPT ;  /* 0x000000030400788c */ /* 0x000fe2000bf05270 */
[----:B------:R-:W-:Y:S03]  /*64d0*/  @P1 IMAD R0, R54, 0x2, R2 ;  /* 0x0000000236001824 */ /* 0x000fe600078e0202 */
[----:B------:R-:W-:Y:S02]  /*64e0*/  USEL UR5, URZ, 0x1, UP0 ;  /* 0x00000001ff057887 */ /* 0x000fe40008000000 */
[----:B------:R1:W4:Y:S01]  /*64f0*/  @P1 LDSM.16.M88.4 R36, [R0+0x200] ;  /* 0x000200000024183b */ /* 0x0003220000000200 */
[----:B------:R-:W-:Y:S03]  /*6500*/  USEL UR4, UR4, URZ, UP0 ;  /* 0x000000ff04047287 */ /* 0x000fe60008000000 */
[----:B------:R-:W-:Y:S03]  /*6510*/  LOP3.LUT R63, R63, UR5, RZ, 0x3c, !PT ;  /* 0x000000053f3f7c12 */ /* 0x000fe6000f8e3cff */
[----:B------:R-:W-:Y:S02]  /*6520*/  IMAD.U32 R64, RZ, RZ, UR4 ;  /* 0x00000004ff407e24 */ /* 0x000fe4000f8e00ff */
.L_x_97:
[----:B------:R-:W-:Y:S05]  /*6530*/  BSYNC B1 ;  /* 0x0000000000017941 */ /* 0x000fea0003800000 */
.L_x_96:
[----:B-1----:R-:W-:Y:S04]  /*6540*/  SHF.R.U32.HI R0, RZ, 0x15, R25 ;  /* 0x00000015ff007819 */ /* 0x002fe80000011619 */
[----:B------:R-:W-:Y:S01]  /*6550*/  LOP3.LUT P1, RZ, R0, 0x3, R46, 0x48, !PT ;  /* 0x0000000300ff7812 */ /* 0x000fe2000782482e */
[----:B------:R-:W-:Y:S01]  /*6560*/  @!UPT UIADD3 URZ, UPT, UPT, URZ, URZ, URZ ;  /* 0x000000fffffff290 */ /* 0x000fe2000fffe0ff */
[----:B--2---:R-:W-:Y:S11]  /*6570*/  @P0 BRA `(.L_x_101) ;  /* 0x0000000000080947 */ /* 0x004ff60003800000 */
[----:B------:R-:W1:Y:S02]  /*6580*/  SYNCS.PHASECHK.TRANS64.TRYWAIT P0, [R27+URZ+0x90], R3 ;  /* 0x000090031b0075a7 */ /* 0x000e6400080011ff */
[----:B-1----:R-:W-:Y:S05]  /*6590*/  @!P0 BRA `(.L_x_102) ;  /* 0x0000001c004c8947 */ /* 0x002fea0003800000 */
.L_x_101:
[----:B------:R-:W-:Y:S05]  /*65a0*/  @!P1 BRA `(.L_x_103) ;  /* 0x0000000000409947 */ /* 0x000fea0003800000 */
[----:B------:R-:W2:Y:S01]  /*65b0*/  LDCU.64 UR8, c[0x4][0x70] ;  /* 0x01000e00ff0877ac */ /* 0x000ea20008000a00 */
[----:B-1----:R-:W-:Y:S01]  /*65c0*/  MOV R3, 0x0 ;  /* 0x0000000000037802 */ /* 0x002fe20000000f00 */
[----:B------:R-:W-:Y:S02]  /*65d0*/  HFMA2 R12, -RZ, RZ, 0, 5.9604644775390625e-08 ;  /* 0x00000001ff0c7431 */ /* 0x000fe400000001ff */
[----:B------:R-:W-:Y:S02]  /*65e0*/  IMAD.MOV.U32 R8, RZ, RZ, 0x192 ;  /* 0x00000192ff087424 */ /* 0x000fe400078e00ff */
[----:B------:R-:W-:Y:S01]  /*65f0*/  IMAD.MOV.U32 R13, RZ, RZ, RZ ;  /* 0x000000ffff0d7224 */ /* 0x000fe200078e00ff */
[----:B------:R-:W1:Y:S01]  /*6600*/  LDCU.64 UR6, c[0x4][0x78] ;  /* 0x01000f00ff0677ac */ /* 0x000e620008000a00 */
[----:B------:R-:W3:Y:S01]  /*6610*/  LDC.64 R2, c[0x4][R3] ;  /* 0x0100000003027b82 */ /* 0x000ee20000000a00 */
[----:B------:R-:W5:Y:S01]  /*6620*/  LDCU.64 UR4, c[0x4][0x10] ;  /* 0x01000200ff0477ac */ /* 0x000f620008000a00 */
[----:B--2---:R-:W-:Y:S01]  /*6630*/  MOV R5, UR9 ;  /* 0x0000000900057c02 */ /* 0x004fe20008000f00 */
[----:B------:R-:W-:Y:S01]  /*6640*/  IMAD.U32 R4, RZ, RZ, UR8 ;  /* 0x00000008ff047e24 */ /* 0x000fe2000f8e00ff */
[----:B-1----:R-:W-:Y:S01]  /*6650*/  MOV R7, UR7 ;  /* 0x0000000700077c02 */ /* 0x002fe20008000f00 */
[----:B------:R-:W-:Y:S01]  /*6660*/  IMAD.U32 R6, RZ, RZ, UR6 ;  /* 0x00000006ff067e24 */ /* 0x000fe2000f8e00ff */
[----:B-----5:R-:W-:Y:S01]  /*6670*/  MOV R11, UR5 ;  /* 0x00000005000b7c02 */ /* 0x020fe20008000f00 */
[----:B------:R-:W-:Y:S02]  /*6680*/  IMAD.U32 R10, RZ, RZ, UR4 ;  /* 0x00000004ff0a7e24 */ /* 0x000fe4000f8e00ff */
[----:B------:R-:W-:Y:S07]  /*6690*/  LEPC R20, `(.L_x_103) ;  /* 0x000000001014794e */ /* 0x000fee0000000000 */
[----:B---34-:R-:W-:Y:S05]  /*66a0*/  CALL.ABS.NOINC R2 ;  /* 0x0000000002007343 */ /* 0x018fea0003c00000 */
.L_x_103:
[----:B------:R-:W-:Y:S05]  /*66b0*/  WARPSYNC.ALL ;  /* 0x0000000000007948 */ /* 0x000fea0003800000 */
[----:B------:R-:W-:Y:S01]  /*66c0*/  R2UR UR4, R25 ;  /* 0x00000000190472ca */ /* 0x000fe200000e0000 */
[----:B-1-3--:R-:W-:Y:S01]  /*66d0*/  HADD2.F32 R3, -RZ, R28.H0_H0 ;  /* 0x2000001cff037230 */ /* 0x00afe20000004100 */
[----:B------:R-:W-:Y:S01]  /*66e0*/  SHF.L.U32 R62, R54, 0x1, RZ ;  /* 0x00000001363e7819 */ /* 0x000fe200000006ff */
[----:B------:R-:W-:Y:S01]  /*66f0*/  HADD2.F32 R20, -RZ, R30.H0_H0 ;  /* 0x2000001eff147230 */ /* 0x000fe20000004100 */
[----:B------:R-:W-:Y:S01]  /*6700*/  ISETP.NE.AND P0, PT, R55, RZ, PT ;  /* 0x000000ff3700720c */ /* 0x000fe20003f05270 */
[----:B------:R-:W-:Y:S08]  /*6710*/  BSSY.RECONVERGENT B0, `(.L_x_104) ;  /* 0x000004e000007945 */ /* 0x000ff00003800200 */
[----:B------:R-:W1:Y:S02]  /*6720*/  LDTM.16dp256bit.x4 R4, tmem[UR4] ;  /* 0x00000004000479ee */ /* 0x000e640008120000 */
[C---:B-1----:R-:W-:Y:S01]  /*6730*/  FMUL R0, R24.reuse, R4 ;  /* 0x0000000418007220 */ /* 0x042fe20000400000 */
[----:B------:R-:W-:Y:S02]  /*6740*/  HADD2.F32 R4, -RZ, R28.H1_H1 ;  /* 0x3000001cff047230 */ /* 0x000fe40000004100 */
[----:B------:R-:W-:Y:S01]  /*6750*/  FMUL R2, R24, R5 ;  /* 0x0000000518027220 */ /* 0x000fe20000400000 */
[--C-:B------:R-:W-:Y:S02]  /*6760*/  HADD2.F32 R5, -RZ, R29.reuse.H0_H0 ;  /* 0x2000001dff057230 */ /* 0x100fe40000004100 */
[----:B------:R-:W-:Y:S01]  /*6770*/  FFMA R0, R26, R3, R0 ;  /* 0x000000031a007223 */ /* 0x000fe20000000000 */
[----:B------:R-:W-:Y:S01]  /*6780*/  FMUL R3, R24, R6 ;  /* 0x0000000618037220 */ /* 0x000fe20000400000 */
[----:B------:R-:W-:Y:S02]  /*6790*/  HADD2.F32 R6, -RZ, R29.H1_H1 ;  /* 0x3000001dff067230 */ /* 0x000fe40000004100 */
[----:B------:R-:W-:Y:S01]  /*67a0*/  FFMA R2, R26, R4, R2 ;  /* 0x000000041a027223 */ /* 0x000fe20000000002 */
[----:B------:R-:W-:Y:S01]  /*67b0*/  FMUL R7, R24, R7 ;  /* 0x0000000718077220 */ /* 0x000fe20000400000 */
[----:B------:R-:W-:Y:S01]  /*67c0*/  FFMA R3, R26, R5, R3 ;  /* 0x000000051a037223 */ /* 0x000fe20000000003 */
[C---:B------:R-:W-:Y:S01]  /*67d0*/  FMUL R4, R24.reuse, R8 ;  /* 0x0000000818047220 */ /* 0x040fe20000400000 */
[----:B------:R-:W-:Y:S01]  /*67e0*/  FMUL R5, R24, R9 ;  /* 0x0000000918057220 */ /* 0x000fe20000400000 */
[----:B------:R-:W-:Y:S01]  /*67f0*/  F2FP.F16.F32.PACK_AB R32, R2, R0 ;  /* 0x000000000220723e */ /* 0x000fe200000000ff */
[C---:B------:R-:W-:Y:S01]  /*6800*/  FFMA R7, R26.reuse, R6, R7 ;  /* 0x000000061a077223 */ /* 0x040fe20000000007 */
[----:B------:R-:W-:Y:S02]  /*6810*/  HADD2.F32 R0, -RZ, R30.H1_H1 ;  /* 0x3000001eff007230 */ /* 0x000fe40000004100 */
[----:B------:R-:W-:Y:S01]  /*6820*/  FFMA R4, R26, R20, R4 ;  /* 0x000000141a047223 */ /* 0x000fe20000000004 */
[--C-:B------:R-:W-:Y:S02]  /*6830*/  HADD2.F32 R2, -RZ, R31.reuse.H0_H0 ;  /* 0x2000001fff027230 */ /* 0x100fe40000004100 */
[----:B------:R-:W-:Y:S01]  /*6840*/  FMUL R6, R24, R10 ;  /* 0x0000000a18067220 */ /* 0x000fe20000400000 */
[----:B------:R-:W-:Y:S01]  /*6850*/  F2FP.F16.F32.PACK_AB R33, R7, R3 ;  /* 0x000000030721723e */ /* 0x000fe200000000ff */
[----:B------:R-:W-:Y:S02]  /*6860*/  HADD2.F32 R3, -RZ, R31.H1_H1 ;  /* 0x3000001fff037230 */ /* 0x000fe40000004100 */
[----:B------:R-:W-:Y:S01]  /*6870*/  FFMA R5, R26, R0, R5 ;  /* 0x000000001a057223 */ /* 0x000fe20000000005 */
[C---:B------:R-:W-:Y:S01]  /*6880*/  FMUL R11, R24.reuse, R11 ;  /* 0x0000000b180b7220 */ /* 0x040fe20000400000 */
[--C-:B----4-:R-:W-:Y:S02]  /*6890*/  HADD2.F32 R7, -RZ, R36.reuse.H0_H0 ;  /* 0x20000024ff077230 */ /* 0x110fe40000004100 */
[C---:B------:R-:W-:Y:S01]  /*68a0*/  FMUL R8, R24.reuse, R12 ;  /* 0x0000000c18087220 */ /* 0x040fe20000400000 */
[----:B------:R-:W-:Y:S02]  /*68b0*/  HADD2.F32 R0, -RZ, R36.H1_H1 ;  /* 0x30000024ff007230 */ /* 0x000fe40000004100 */
[----:B------:R-:W-:Y:S01]  /*68c0*/  FMUL R9, R24, R13 ;  /* 0x0000000d18097220 */ /* 0x000fe20000400000 */
[C---:B------:R-:W-:Y:S01]  /*68d0*/  FFMA R6, R26.reuse, R2, R6 ;  /* 0x000000021a067223 */ /* 0x040fe20000000006 */
[C---:B------:R-:W-:Y:S01]  /*68e0*/  FFMA R11, R26.reuse, R3, R11 ;  /* 0x000000031a0b7223 */ /* 0x040fe2000000000b */
[C---:B------:R-:W-:Y:S01]  /*68f0*/  FFMA R8, R26.reuse, R7, R8 ;  /* 0x000000071a087223 */ /* 0x040fe20000000008 */
[----:B------:R-:W-:Y:S01]  /*6900*/  FFMA R9, R26, R0, R9 ;  /* 0x000000001a097223 */ /* 0x000fe20000000009 */
[--C-:B------:R-:W-:Y:S02]  /*6910*/  HADD2.F32 R2, -RZ, R37.reuse.H0_H0 ;  /* 0x20000025ff027230 */ /* 0x100fe40000004100 */
[C---:B------:R-:W-:Y:S01]  /*6920*/  FMUL R10, R24.reuse, R14 ;  /* 0x0000000e180a7220 */ /* 0x040fe20000400000 */
[----:B------:R-:W-:Y:S02]  /*6930*/  HADD2.F32 R0, -RZ, R37.H1_H1 ;  /* 0x30000025ff007230 */ /* 0x000fe40000004100 */
[----:B------:R-:W-:Y:S01]  /*6940*/  FMUL R15, R24, R15 ;  /* 0x0000000f180f7220 */ /* 0x000fe20000400000 */
[----:B------:R-:W-:Y:S01]  /*6950*/  F2FP.F16.F32.PACK_AB R34, R5, R4 ;  /* 0x000000040522723e */ /* 0x000fe200000000ff */
[----:B------:R-:W-:Y:S01]  /*6960*/  FFMA R10, R26, R2, R10 ;  /* 0x000000021a0a7223 */ /* 0x000fe2000000000a */
[----:B------:R-:W-:Y:S01]  /*6970*/  FMUL R12, R24, R16 ;  /* 0x00000010180c7220 */ /* 0x000fe20000400000 */
[----:B------:R-:W-:Y:S01]  /*6980*/  FFMA R15, R26, R0, R15 ;  /* 0x000000001a0f7223 */ /* 0x000fe2000000000f */
[--C-:B------:R-:W-:Y:S01]  /*6990*/  HADD2.F32 R0, -RZ, R38.reuse.H0_H0 ;  /* 0x20000026ff007230 */ /* 0x100fe20000004100 */
[----:B------:R-:W-:Y:S01]  /*69a0*/  MOV R5, UR46 ;  /* 0x0000002e00057c02 */ /* 0x000fe20008000f00 */
[----:B------:R-:W-:Y:S02]  /*69b0*/  HADD2.F32 R2, -RZ, R38.H1_H1 ;  /* 0x30000026ff027230 */ /* 0x000fe40000004100 */
[C---:B------:R-:W-:Y:S01]  /*69c0*/  FMUL R13, R24.reuse, R17 ;  /* 0x00000011180d7220 */ /* 0x040fe20000400000 */
[--C-:B------:R-:W-:Y:S02]  /*69d0*/  HADD2.F32 R3, -RZ, R39.reuse.H0_H0 ;  /* 0x20000027ff037230 */ /* 0x100fe40000004100 */
[C---:B------:R-:W-:Y:S01]  /*69e0*/  FMUL R14, R24.reuse, R18 ;  /* 0x00000012180e7220 */ /* 0x040fe20000400000 */
[----:B------:R-:W-:Y:S02]  /*69f0*/  HADD2.F32 R4, -RZ, R39.H1_H1 ;  /* 0x30000027ff047230 */ /* 0x000fe40000004100 */
[----:B------:R-:W-:Y:S01]  /*6a00*/  FMUL R19, R24, R19 ;  /* 0x0000001318137220 */ /* 0x000fe20000400000 */
[C---:B------:R-:W-:Y:S01]  /*6a10*/  FFMA R12, R26.reuse, R0, R12 ;  /* 0x000000001a0c7223 */ /* 0x040fe2000000000c */
[----:B------:R-:W-:Y:S01]  /*6a20*/  LEA R5, R5, R44, 0xb ;  /* 0x0000002c05057211 */ /* 0x000fe200078e58ff */
[C---:B------:R-:W-:Y:S01]  /*6a30*/  FFMA R13, R26.reuse, R2, R13 ;  /* 0x000000021a0d7223 */ /* 0x040fe2000000000d */
[C---:B------:R-:W-:Y:S01]  /*6a40*/  FFMA R14, R26.reuse, R3, R14 ;  /* 0x000000031a0e7223 */ /* 0x040fe2000000000e */
[----:B------:R-:W-:Y:S01]  /*6a50*/  FFMA R19, R26, R4, R19 ;  /* 0x000000041a137223 */ /* 0x000fe20000000013 */
[----:B------:R-:W-:Y:S02]  /*6a60*/  F2FP.F16.F32.PACK_AB R35, R11, R6 ;  /* 0x000000060b23723e */ /* 0x000fe400000000ff */
[----:B------:R-:W-:Y:S02]  /*6a70*/  LEA R5, R5, UR44, 0x1 ;  /* 0x0000002c05057c11 */ /* 0x000fe4000f8e08ff */
[----:B------:R-:W-:Y:S02]  /*6a80*/  F2FP.F16.F32.PACK_AB R8, R9, R8 ;  /* 0x000000080908723e */ /* 0x000fe400000000ff */
[----:B------:R-:W-:Y:S01]  /*6a90*/  F2FP.F16.F32.PACK_AB R9, R15, R10 ;  /* 0x0000000a0f09723e */ /* 0x000fe200000000ff */
[----:B------:R1:W-:Y:S01]  /*6aa0*/  STSM.16.M88.4 [R5+0x200], R32 ;  /* 0x0002002005007844 */ /* 0x0003e20000000200 */
[----:B------:R-:W-:Y:S02]  /*6ab0*/  F2FP.F16.F32.PACK_AB R10, R13, R12 ;  /* 0x0000000c0d0a723e */ /* 0x000fe400000000ff */
[----:B------:R-:W-:Y:S02]  /*6ac0*/  F2FP.F16.F32.PACK_AB R11, R19, R14 ;  /* 0x0000000e130b723e */ /* 0x000fe400000000ff */
[----:B------:R-:W-:Y:S05]  /*6ad0*/  IADD3 R0, PT, PT, R62, 0x200, R5 ;  /* 0x000002003e007810 */ /* 0x000fea0007ffe005 */
[----:B------:R1:W-:Y:S01]  /*6ae0*/  STSM.16.M88.4 [R0], R8 ;  /* 0x0000000800007844 */ /* 0x0003e20000000200 */
[----:B------:R-:W-:Y:S01]  /*6af0*/  @!PT LDS RZ, [RZ] ;  /* 0x00000000fffff984 */ /* 0x000fe20000000800 */
[----:B------:R-:W-:Y:S01]  /*6b00*/  @!PT LDS RZ, [RZ] ;  /* 0x00000000fffff984 */ /* 0x000fe20000000800 */
[----:B------:R-:W-:Y:S01]  /*6b10*/  @!PT LDS RZ, [RZ] ;  /* 0x00000000fffff984 */ /* 0x000fe20000000800 */
[----:B------:R-:W-:Y:S01]  /*6b20*/  @!PT LDS RZ, [RZ] ;  /* 0x00000000fffff984 */ /* 0x000fe20000000800 */
[----:B------:R2:W-:Y:S07]  /*6b30*/  MEMBAR.ALL.CTA ;  /* 0x0000000000007992 */ /* 0x0005ee0000008000 */
[----:B--2---:R-:W2:Y:S02]  /*6b40*/  FENCE.VIEW.ASYNC.S ;  /* 0x00000000000073c6 */ /* 0x004ea40000000000 */
[----:B--2---:R-:W-:Y:S06]  /*6b50*/  BAR.SYNC.DEFER_BLOCKING 0x1, 0x80 ;  /* 0x0042000000007b1d */ /* 0x004fec0000010000 */
[----:B------:R-:W-:Y:S05]  /*6b60*/  @P0 BRA `(.L_x_105) ;  /* 0x0000000000200947 */ /* 0x000fea0003800000 */
[----:B------:R-:W2:Y:S01]  /*6b70*/  LDCU.64 UR6, c[0x0][0x348] ;  /* 0x00006900ff0677ac */ /* 0x000ea20008000a00 */
[----:B------:R-:W-:Y:S01]  /*6b80*/  ULEA UR5, UR46, UR44, 0xc ;  /* 0x0000002c2e057291 */ /* 0x000fe2000f8e60ff */
[----:B------:R-:W-:Y:S03]  /*6b90*/  UMOV UR51, UR36 ;  /* 0x0000002400337c82 */ /* 0x000fe60008000000 */
[----:B------:R-:W-:Y:S02]  /*6ba0*/  UIADD3 UR48, UPT, UPT, UR5, 0x200, URZ ;  /* 0x0000020005307890 */ /* 0x000fe4000fffe0ff */
[----:B--2---:R-:W-:Y:S04]  /*6bb0*/  UIADD3 UR4, UP0, UPT, UR6, 0x680, URZ ;  /* 0x0000068006047890 */ /* 0x004fe8000ff1e0ff */
[----:B------:R-:W-:Y:S09]  /*6bc0*/  UIADD3.X UR5, UPT, UPT, URZ, UR7, URZ, UP0, !UPT ;  /* 0x00000007ff057290 */ /* 0x000ff200087fe4ff */
[----:B------:R2:W-:Y:S02]  /*6bd0*/  UTMASTG.3D [UR48], [UR4] ;  /* 0x00000030040073b5 */ /* 0x0005e40008010000 */
[----:B--2---:R0:W-:Y:S02]  /*6be0*/  UTMACMDFLUSH ;  /* 0x00000000000079b7 */ /* 0x0041e40000000000 */
.L_x_105:
[----:B------:R-:W-:Y:S05]  /*6bf0*/  BSYNC.RECONVERGENT B0 ;  /* 0x0000000000007941 */ /* 0x000fea0003800200 */
.L_x_104:
[----:B------:R-:W-:Y:S01]  /*6c00*/  UIADD3 UR47, UPT, UPT, UR46, 0x1, URZ ;  /* 0x000000012e2f7890 */ /* 0x000fe2000fffe0ff */
[----:B------:R-:W-:Y:S03]  /*6c10*/  BSSY.RECONVERGENT B0, `(.L_x_106) ;  /* 0x0000005000007945 */ /* 0x000fe60003800200 */
[----:B------:R-:W-:Y:S04]  /*6c20*/  UISETP.NE.AND UP0, UPT, UR47, 0x3, UPT ;  /* 0x000000032f00788c */ /* 0x000fe8000bf05270 */
[----:B------:R-:W-:Y:S01]  /*6c30*/  USEL UR45, UR47, URZ, UP0 ;  /* 0x000000ff2f2d7287 */ /* 0x000fe20008000000 */
[----:B------:R-:W-:Y:S11]  /*6c40*/  @P0 BRA `(.L_x_107) ;  /* 0x0000000000040947 */ /* 0x000ff60003800000 */
[----:B------:R-:W-:Y:S04]  /*6c50*/  DEPBAR.LE SB0, 0x1 ;  /* 0x000080400000791a */ /* 0x000fe80000000000 */
.L_x_107:
[----:B------:R-:W-:Y:S05]  /*6c60*/  BSYNC.RECONVERGENT B0 ;  /* 0x0000000000007941 */ /* 0x000fea0003800200 */
.L_x_106:
[----:B------:R-:W-:Y:S01]  /*6c70*/  BAR.SYNC.DEFER_BLOCKING 0x1, 0x80 ;  /* 0x0042000000007b1d */ /* 0x000fe20000010000 */
[----:B------:R-:W-:Y:S01]  /*6c80*/  ISETP.NE.AND P1, PT, R61, RZ, PT ;  /* 0x000000ff3d00720c */ /* 0x000fe20003f25270 */
[----:B------:R-:W-:Y:S01]  /*6c90*/  UISETP.NE.AND UP0, UPT, UR53, URZ, UPT ;  /* 0x000000ff3500728c */ /* 0x000fe2000bf05270 */
[----:B------:R-:W-:Y:S11]  /*6ca0*/  LEA R2, R64, UR44, 0x3 ;  /* 0x0000002c40027c11 */ /* 0x000ff6000f8e18ff */
[----:B------:R-:W-:Y:S01]  /*6cb0*/  @P1 SHF.L.U32 R3, R63, 0x1f, RZ ;  /* 0x0000001f3f031819 */ /* 0x000fe200000006ff */
[----:B------:R-:W-:Y:S06]  /*6cc0*/  BRA.U !UP0, `(.L_x_108) ;  /* 0x0000000108247547 */ /* 0x000fec000b800000 */
[----:B------:R-:W-:Y:S01]  /*6cd0*/  IMAD.U32 R4, RZ, RZ, UR52 ;  /* 0x00000034ff047e24 */ /* 0x000fe2000f8e00ff */
[----:B-1----:R-:W-:Y:S01]  /*6ce0*/  MOV R0, UR54 ;  /* 0x0000003600007c02 */ /* 0x002fe20008000f00 */
[----:B------:R-:W-:Y:S03]  /*6cf0*/  UIADD3 UR4, UPT, UPT, UR52, 0x1, URZ ;  /* 0x0000000134047890 */ /* 0x000fe6000fffe0ff */
[----:B------:R-:W-:Y:S01]  /*6d00*/  @P1 LEA R4, R4, UR44, 0x3 ;  /* 0x0000002c04041c11 */ /* 0x000fe2000f8e18ff */
[----:B------:R-:W-:Y:S04]  /*6d10*/  UISETP.NE.AND UP0, UPT, UR4, 0x3, UPT ;  /* 0x000000030400788c */ /* 0x000fe8000bf05270 */
[----:B------:R-:W-:Y:S01]  /*6d20*/  @P1 VIADD R4, R4, 0x48 ;  /* 0x0000004804041836 */ /* 0x000fe20000000000 */
[----:B------:R-:W-:Y:S04]  /*6d30*/  USEL UR52, UR4, URZ, UP0 ;  /* 0x000000ff04347287 */ /* 0x000fe80008000000 */
[----:B------:R-:W-:Y:S04]  /*6d40*/  @P1 PRMT R0, R0, 0x654, R4 ;  /* 0x0000065400001816 */ /* 0x000fe80000000004 */
[----:B------:R2:W-:Y:S04]  /*6d50*/  @P1 SYNCS.ARRIVE.TRANS64.RED.A1T0 RZ, [R0+URZ], RZ ;  /* 0x000000ff00ff19a7 */ /* 0x0005e800081004ff */
.L_x_108:
[----:B------:R-:W3:Y:S01]  /*6d60*/  @P1 SYNCS.PHASECHK.TRANS64.TRYWAIT P0, [R2+URZ+0x30], R3 ;  /* 0x00003003020015a7 */ /* 0x000ee200080011ff */
[----:B------:R-:W-:Y:S01]  /*6d70*/  BSSY B1, `(.L_x_109) ;  /* 0x0000013000017945 */ /* 0x000fe20003800000 */
[----:B---3--:R-:W-:Y:S03]  /*6d80*/  @P1 SEL R65, RZ, 0x1, !P0 ;  /* 0x00000001ff411807 */ /* 0x008fe60004000000 */
[----:B------:R-:W-:Y:S05]  /*6d90*/  @!P1 BRA `(.L_x_110) ;  /* 0x0000000000409947 */ /* 0x000fea0003800000 */
[----:B------:R-:W-:Y:S01]  /*6da0*/  ISETP.NE.AND P1, PT, R66, RZ, PT ;  /* 0x000000ff4200720c */ /* 0x000fe20003f25270 */
[----:B------:R-:W-:Y:S01]  /*6db0*/  BSSY B0, `(.L_x_111) ;  /* 0x0000009000007945 */ /* 0x000fe20003800000 */
[----:B------:R-:W-:Y:S11]  /*6dc0*/  ISETP.NE.AND P0, PT, R65, RZ, PT ;  /* 0x000000ff4100720c */ /* 0x000ff60003f05270 */
[----:B------:R-:W-:Y:S05]  /*6dd0*/  @P1 IMAD R3, R64, 0x800, R44 ;  /* 0x0000080040031824 */ /* 0x000fea00078e022c */
[----:B------:R-:W-:Y:S05]  /*6de0*/  @P1 LEA R3, R3, UR44, 0x1 ;  /* 0x0000002c03031c11 */ /* 0x000fea000f8e08ff */
[----:B-12---:R-:W-:Y:S01]  /*6df0*/  @P1 IMAD.IADD R0, R62, 0x1, R3 ;  /* 0x000000013e001824 */ /* 0x006fe200078e0203 */
[----:B------:R-:W-:Y:S06]  /*6e00*/  @P0 BRA `(.L_x_112) ;  /* 0x00000000000c0947 */ /* 0x000fec0003800000 */
[----:B------:R-:W-:Y:S04]  /*6e10*/  SHF.L.U32 R63, R63, 0x1f, RZ ;  /* 0x0000001f3f3f7819 */ /* 0x000fe800000006ff */
[----:B------:R-:W1:Y:S02]  /*6e20*/  SYNCS.PHASECHK.TRANS64.TRYWAIT P0, [R2+URZ+0x30], R63 ;  /* 0x0000303f020075a7 */ /* 0x000e6400080011ff */
[----:B-1----:R-:W-:Y:S05]  /*6e30*/  @!P0 BRA `(.L_x_113) ;  /* 0x0000001400388947 */ /* 0x002fea0003800000 */
.L_x_112:
[----:B------:R-:W-:Y:S05]  /*6e40*/  BSYNC B0 ;  /* 0x0000000000007941 */ /* 0x000fea0003800000 */
.L_x_111:
[----:B------:R-:W-:Y:S11]  /*6e50*/  ISETP.NE.AND P0, PT, R66, RZ, PT ;  /* 0x000000ff4200720c */ /* 0x000ff60003f05270 */
[----:B------:R-:W-:Y:S02]  /*6e60*/  @!UPT UIADD3 URZ, UPT, UPT, URZ, URZ, URZ ;  /* 0x000000fffffff290 */ /* 0x000fe4000fffe0ff */
[----:B------:R-:W-:Y:S05]  /*6e70*/  @P0 WARPSYNC.ALL ;  /* 0x0000000000000948 */ /* 0x000fea0003800000 */
[----:B------:R3:W4:Y:S04]  /*6e80*/  @P0 LDSM.16.M88.4 R28, [R3+0x200] ;  /* 0x00020000031c083b */ /* 0x0007280000000200 */
[----:B------:R3:W2:Y:S02]  /*6e90*/  @P0 LDSM.16.M88.4 R36, [R0+0x200] ;  /* 0x000200000024083b */ /* 0x0006a40000000200 */
.L_x_110:
[----:B------:R-:W-:Y:S05]  /*6ea0*/  BSYNC B1 ;  /* 0x0000000000017941 */ /* 0x000fea0003800000 */
.L_x_109:
[----:B-123--:R-:W-:Y:S05]  /*6eb0*/  VIADD R0, R25, 0x20 ;  /* 0x0000002019007836 */ /* 0x00efea0000000000 */
[----:B------:R-:W-:Y:S04]  /*6ec0*/  SHF.R.U32.HI R0, RZ, 0x15, R0 ;  /* 0x00000015ff007819 */ /* 0x000fe80000011600 */
[----:B------:R-:W-:Y:S11]  /*6ed0*/  LOP3.LUT P0, RZ, R0, 0x3, R46, 0x48, !PT ;  /* 0x0000000300ff7812 */ /* 0x000ff6000780482e */
[----:B------:R-:W-:Y:S02]  /*6ee0*/  @!UPT UIADD3 URZ, UPT, UPT, URZ, URZ, URZ ;  /* 0x000000fffffff290 */ /* 0x000fe4000fffe0ff */
[----:B------:R-:W-:Y:S05]  /*6ef0*/  @!P0 BRA `(.L_x_114) ;  /* 0x0000000000408947 */ /* 0x000fea0003800000 */
[----:B------:R-:W1:Y:S01]  /*6f00*/  LDCU.64 UR8, c[0x4][0x70] ;  /* 0x01000e00ff0877ac */ /* 0x000e620008000a00 */
[----:B------:R-:W-:Y:S01]  /*6f10*/  MOV R3, 0x0 ;  /* 0x0000000000037802 */ /* 0x000fe20000000f00 */
[----:B------:R-:W-:Y:S02]  /*6f20*/  HFMA2 R12, -RZ, RZ, 0, 5.9604644775390625e-08 ;  /* 0x00000001ff0c7431 */ /* 0x000fe400000001ff */
[----:B------:R-:W-:Y:S02]  /*6f30*/  IMAD.MOV.U32 R8, RZ, RZ, 0x192 ;  /* 0x00000192ff087424 */ /* 0x000fe400078e00ff */
[----:B------:R-:W-:Y:S01]  /*6f40*/  IMAD.MOV.U32 R13, RZ, RZ, RZ ;  /* 0x000000ffff0d7224 */ /* 0x000fe200078e00ff */
[----:B------:R-:W2:Y:S01]  /*6f50*/  LDCU.64 UR6, c[0x4][0x78] ;  /* 0x01000f00ff0677ac */ /* 0x000ea20008000a00 */
[----:B------:R-:W3:Y:S01]  /*6f60*/  LDC.64 R2, c[0x4][R3] ;  /* 0x0100000003027b82 */ /* 0x000ee20000000a00 */
[----:B------:R-:W5:Y:S01]  /*6f70*/  LDCU.64 UR4, c[0x4][0x10] ;  /* 0x01000200ff0477ac */ /* 0x000f620008000a00 */
[----:B-1----:R-:W-:Y:S01]  /*6f80*/  MOV R5, UR9 ;  /* 0x0000000900057c02 */ /* 0x002fe20008000f00 */
[----:B------:R-:W-:Y:S01]  /*6f90*/  IMAD.U32 R4, RZ, RZ, UR8 ;  /* 0x00000008ff047e24 */ /* 0x000fe2000f8e00ff */
[----:B--2---:R-:W-:Y:S01]  /*6fa0*/  MOV R7, UR7 ;  /* 0x0000000700077c02 */ /* 0x004fe20008000f00 */
[----:B------:R-:W-:Y:S01]  /*6fb0*/  IMAD.U32 R6, RZ, RZ, UR6 ;  /* 0x00000006ff067e24 */ /* 0x000fe2000f8e00ff */
[----:B-----5:R-:W-:Y:S01]  /*6fc0*/  MOV R11, UR5 ;  /* 0x00000005000b7c02 */ /* 0x020fe20008000f00 */
[----:B------:R-:W-:Y:S02]  /*6fd0*/  IMAD.U32 R10, RZ, RZ, UR4 ;  /* 0x00000004ff0a7e24 */ /* 0x000fe4000f8e00ff */
[----:B------:R-:W-:Y:S07]  /*6fe0*/  LEPC R20, `(.L_x_114) ;  /* 0x000000001014794e */ /* 0x000fee0000000000 */
[----:B---34-:R-:W-:Y:S05]  /*6ff0*/  CALL.ABS.NOINC R2 ;  /* 0x0000000002007343 */ /* 0x018fea0003c00000 */
.L_x_114:
[----:B------:R-:W-:Y:S01]  /*7000*/  ISETP.NE.AND P0, PT, R55, RZ, PT ;  /* 0x000000ff3700720c */ /* 0x000fe20003f05270 */
[----:B------:R-:W-:Y:S05]  /*7010*/  WARPSYNC.ALL ;  /* 0x0000000000007948 */ /* 0x000fea0003800000 */
[----:B------:R-:W-:Y:S01]  /*7020*/  R2UR UR4, R25 ;  /* 0x00000000190472ca */ /* 0x000fe200000e0000 */
[--C-:B----4-:R-:W-:Y:S01]  /*7030*/  HADD2.F32 R20, -RZ, R28.reuse.H0_H0 ;  /* 0x2000001cff147230 */ /* 0x110fe20000004100 */
[----:B------:R-:W-:Y:S01]  /*7040*/  BSSY.RECONVERGENT B0, `(.L_x_115) ;  /* 0x0000056000007945 */ /* 0x000fe20003800200 */
[----:B------:R-:W-:Y:S02]  /*7050*/  HADD2.F32 R21, -RZ, R28.H1_H1 ;  /* 0x3000001cff157230 */ /* 0x000fe40000004100 */
[--C-:B------:R-:W-:Y:S02]  /*7060*/  HADD2.F32 R25, -RZ, R29.reuse.H0_H0 ;  /* 0x2000001dff197230 */ /* 0x100fe40000004100 */
[----:B------:R-:W-:Y:S02]  /*7070*/  HADD2.F32 R28, -RZ, R30.H0_H0 ;  /* 0x2000001eff1c7230 */ /* 0x000fe40000004100 */
[--C-:B------:R-:W-:Y:S02]  /*7080*/  HADD2.F32 R32, -RZ, R36.reuse.H0_H0 ;  /* 0x20000024ff207230 */ /* 0x100fe40000004100 */
[----:B------:R-:W-:Y:S02]  /*7090*/  HADD2.F32 R33, -RZ, R36.H1_H1 ;  /* 0x30000024ff217230 */ /* 0x000fe40000004100 */
[----:B------:R-:W1:Y:S01]  /*70a0*/  LDTM.16dp256bit.x4 R4, tmem[UR4+0x20] ;  /* 0x00002004000479ee */ /* 0x000e620008120000 */
[----:B------:R-:W-:Y:S01]  /*70b0*/  NOP ;  /* 0x0000000000007918 */ /* 0x000fe20000000000 */
[----:B------:R-:W-:Y:S01]  /*70c0*/  R2UR UR4, R27 ;  /* 0x000000001b0472ca */ /* 0x000fe200000e0000 */
[----:B------:R-:W-:Y:S02]  /*70d0*/  HADD2.F32 R27, -RZ, R29.H1_H1 ;  /* 0x3000001dff1b7230 */ /* 0x000fe40000004100 */
[----:B------:R-:W-:Y:S02]  /*70e0*/  HADD2.F32 R29, -RZ, R30.H1_H1 ;  /* 0x3000001eff1d7230 */ /* 0x000fe40000004100 */
[--C-:B------:R-:W-:Y:S02]  /*70f0*/  HADD2.F32 R30, -RZ, R31.reuse.H0_H0 ;  /* 0x2000001fff1e7230 */ /* 0x100fe40000004100 */
[----:B------:R-:W-:Y:S02]  /*7100*/  HADD2.F32 R31, -RZ, R31.H1_H1 ;  /* 0x3000001fff1f7230 */ /* 0x000fe40000004100 */
[--C-:B------:R-:W-:Y:S02]  /*7110*/  HADD2.F32 R34, -RZ, R37.reuse.H0_H0 ;  /* 0x20000025ff227230 */ /* 0x100fe40000004100 */
[----:B------:R-:W-:Y:S02]  /*7120*/  HADD2.F32 R35, -RZ, R37.H1_H1 ;  /* 0x30000025ff237230 */ /* 0x000fe40000004100 */
[----:B------:R-:W-:Y:S01]  /*7130*/  UIADD3 UR4, UPT, UPT, UR4, 0xb0, URZ ;  /* 0x000000b004047890 */ /* 0x000fe2000fffe0ff */
[--C-:B------:R-:W-:Y:S02]  /*7140*/  HADD2.F32 R36, -RZ, R38.reuse.H0_H0 ;  /* 0x20000026ff247230 */ /* 0x100fe40000004100 */
[----:B------:R-:W-:Y:S01]  /*7150*/  HADD2.F32 R37, -RZ, R38.H1_H1 ;  /* 0x30000026ff257230 */ /* 0x000fe20000004100 */
[----:B------:R-:W-:Y:S01]  /*7160*/  UPRMT UR4, UR54, 0x654, UR4 ;  /* 0x0000065436047896 */ /* 0x000fe20008000004 */
[--C-:B------:R-:W-:Y:S02]  /*7170*/  HADD2.F32 R38, -RZ, R39.reuse.H0_H0 ;  /* 0x20000027ff267230 */ /* 0x100fe40000004100 */
[----:B------:R-:W-:Y:S02]  /*7180*/  HADD2.F32 R39, -RZ, R39.H1_H1 ;  /* 0x30000027ff277230 */ /* 0x000fe40000004100 */
[C---:B-1----:R-:W-:Y:S01]  /*7190*/  FMUL R4, R24.reuse, R4 ;  /* 0x0000000418047220 */ /* 0x042fe20000400000 */
[C---:B------:R-:W-:Y:S01]  /*71a0*/  FMUL R5, R24.reuse, R5 ;  /* 0x0000000518057220 */ /* 0x040fe20000400000 */
[C---:B------:R-:W-:Y:S01]  /*71b0*/  FMUL R6, R24.reuse, R6 ;  /* 0x0000000618067220 */ /* 0x040fe20000400000 */
[----:B------:R-:W-:Y:S01]  /*71c0*/  FMUL R7, R24, R7 ;  /* 0x0000000718077220 */ /* 0x000fe20000400000 */
[----:B------:R-:W-:Y:S01]  /*71d0*/  SYNCS.ARRIVE.TRANS64.RED.A1T0 RZ, [UR4], RZ ;  /* 0x000000ffffff79a7 */ /* 0x000fe20008100404 */
[C---:B------:R-:W-:Y:S01]  /*71e0*/  FFMA R4, R26.reuse, R20, R4 ;  /* 0x000000141a047223 */ /* 0x040fe20000000004 */
[C---:B------:R-:W-:Y:S01]  /*71f0*/  FFMA R5, R26.reuse, R21, R5 ;  /* 0x000000151a057223 */ /* 0x040fe20000000005 */
[C---:B------:R-:W-:Y:S01]  /*7200*/  FFMA R6, R26.reuse, R25, R6 ;  /* 0x000000191a067223 */ /* 0x040fe20000000006 */
[----:B------:R-:W-:Y:S01]  /*7210*/  FFMA R7, R26, R27, R7 ;  /* 0x0000001b1a077223 */ /* 0x000fe20000000007 */
[C---:B------:R-:W-:Y:S01]  /*7220*/  FMUL R8, R24.reuse, R8 ;  /* 0x0000000818087220 */ /* 0x040fe20000400000 */
[C---:B------:R-:W-:Y:S01]  /*7230*/  FMUL R9, R24.reuse, R9 ;  /* 0x0000000918097220 */ /* 0x040fe20000400000 */
[----:B------:R-:W-:Y:S01]  /*7240*/  F2FP.F16.F32.PACK_AB R4, R5, R4 ;  /* 0x000000040504723e */ /* 0x000fe200000000ff */
[----:B------:R-:W-:Y:S01]  /*7250*/  FMUL R10, R24, R10 ;  /* 0x0000000a180a7220 */ /* 0x000fe20000400000 */
[----:B------:R-:W-:Y:S01]  /*7260*/  F2FP.F16.F32.PACK_AB R5, R7, R6 ;  /* 0x000000060705723e */ /* 0x000fe200000000ff */
[C---:B------:R-:W-:Y:S01]  /*7270*/  FFMA R8, R26.reuse, R28, R8 ;  /* 0x0000001c1a087223 */ /* 0x040fe20000000008 */
[----:B------:R-:W-:Y:S01]  /*7280*/  FFMA R9, R26, R29, R9 ;  /* 0x0000001d1a097223 */ /* 0x000fe20000000009 */
[C---:B------:R-:W-:Y:S01]  /*7290*/  FMUL R11, R24.reuse, R11 ;  /* 0x0000000b180b7220 */ /* 0x040fe20000400000 */
[C---:B------:R-:W-:Y:S01]  /*72a0*/  FMUL R0, R24.reuse, R12 ;  /* 0x0000000c18007220 */ /* 0x040fe20000400000 */
[----:B------:R-:W-:Y:S01]  /*72b0*/  FMUL R2, R24, R13 ;  /* 0x0000000d18027220 */ /* 0x000fe20000400000 */
[----:B------:R-:W-:Y:S01]  /*72c0*/  FFMA R10, R26, R30, R10 ;  /* 0x0000001e1a0a7223 */ /* 0x000fe2000000000a */
[----:B------:R-:W-:Y:S01]  /*72d0*/  FMUL R3, R24, R14 ;  /* 0x0000000e18037220 */ /* 0x000fe20000400000 */
[----:B------:R-:W-:Y:S01]  /*72e0*/  F2FP.F16.F32.PACK_AB R6, R9, R8 ;  /* 0x000000080906723e */ /* 0x000fe200000000ff */
[----:B------:R-:W-:Y:S01]  /*72f0*/  FFMA R11, R26, R31, R11 ;  /* 0x0000001f1a0b7223 */ /* 0x000fe2000000000b */
[C---:B------:R-:W-:Y:S01]  /*7300*/  FMUL R15, R24.reuse, R15 ;  /* 0x0000000f180f7220 */ /* 0x040fe20000400000 */
[----:B------:R-:W-:Y:S01]  /*7310*/  FMUL R12, R24, R16 ;  /* 0x00000010180c7220 */ /* 0x000fe20000400000 */
[----:B------:R-:W-:Y:S01]  /*7320*/  FFMA R0, R26, R32, R0 ;  /* 0x000000201a007223 */ /* 0x000fe20000000000 */
[----:B------:R-:W-:Y:S01]  /*7330*/  MOV R8, UR45 ;  /* 0x0000002d00087c02 */ /* 0x000fe20008000f00 */
[----:B------:R-:W-:Y:S01]  /*7340*/  FMUL R13, R24, R17 ;  /* 0x00000011180d7220 */ /* 0x000fe20000400000 */
[----:B------:R-:W-:Y:S01]  /*7350*/  FFMA R2, R26, R33, R2 ;  /* 0x000000211a027223 */ /* 0x000fe20000000002 */
[----:B------:R-:W-:Y:S01]  /*7360*/  FMUL R14, R24, R18 ;  /* 0x00000012180e7220 */ /* 0x000fe20000400000 */
[C---:B------:R-:W-:Y:S01]  /*7370*/  FFMA R3, R26.reuse, R34, R3 ;  /* 0x000000221a037223 */ /* 0x040fe20000000003 */
[----:B------:R-:W-:Y:S01]  /*7380*/  FFMA R15, R26, R35, R15 ;  /* 0x000000231a0f7223 */ /* 0x000fe2000000000f */
[----:B------:R-:W-:Y:S01]  /*7390*/  FMUL R19, R24, R19 ;  /* 0x0000001318137220 */ /* 0x000fe20000400000 */
[----:B------:R-:W-:Y:S01]  /*73a0*/  FFMA R12, R26, R36, R12 ;  /* 0x000000241a0c7223 */ /* 0x000fe2000000000c */
        /* <DEDUP_REMOVED lines=22> */
[----:B------:R-:W-:Y:S02]  /*7510*/  ULEA UR5, UR45, UR44, 0xc ;  /* 0x0000002c2d057291 */ /* 0x000fe4000f8e60ff */
[----:B------:R-:W-:Y:S02]  /*7520*/  UIADD3 UR9, UPT, UPT, UR49, 0x20, URZ ;  /* 0x0000002031097890 */ /* 0x000fe4000fffe0ff */
[----:B------:R-:W-:Y:S01]  /*7530*/  UIADD3 UR8, UPT, UPT, UR5, 0x200, URZ ;  /* 0x0000020005087890 */ /* 0x000fe2000fffe0ff */
[----:B------:R-:W-:Y:S01]  /*7540*/  UMOV UR10, UR50 ;  /* 0x00000032000a7c82 */ /* 0x000fe20008000000 */
[----:B------:R-:W-:Y:S01]  /*7550*/  UMOV UR11, UR36 ;  /* 0x00000024000b7c82 */ /* 0x000fe20008000000 */
[----:B--2---:R-:W-:Y:S04]  /*7560*/  UIADD3 UR4, UP0, UPT, UR6, 0x680, URZ ;  /* 0x0000068006047890 */ /* 0x004fe8000ff1e0ff */
[----:B------:R-:W-:Y:S09]  /*7570*/  UIADD3.X UR5, UPT, UPT, URZ, UR7, URZ, UP0, !UPT ;  /* 0x00000007ff057290 */ /* 0x000ff200087fe4ff */
[----:B------:R2:W-:Y:S02]  /*7580*/  UTMASTG.3D [UR8], [UR4] ;  /* 0x00000008040073b5 */ /* 0x0005e40008010000 */
[----:B--2---:R0:W-:Y:S02]  /*7590*/  UTMACMDFLUSH ;  /* 0x00000000000079b7 */ /* 0x0041e40000000000 */
.L_x_116:
[----:B------:R-:W-:Y:S05]  /*75a0*/  BSYNC.RECONVERGENT B0 ;  /* 0x0000000000007941 */ /* 0x000fea0003800200 */
.L_x_115:
[----:B------:R-:W-:Y:S01]  /*75b0*/  UIADD3 UR4, UPT, UPT, UR45, 0x1, URZ ;  /* 0x000000012d047890 */ /* 0x000fe2000fffe0ff */
[----:B------:R-:W-:Y:S03]  /*75c0*/  BSSY.RECONVERGENT B0, `(.L_x_117) ;  /* 0x0000008000007945 */ /* 0x000fe60003800200 */
[----:B------:R-:W-:Y:S04]  /*75d0*/  UISETP.NE.AND UP0, UPT, UR4, 0x3, UPT ;  /* 0x000000030400788c */ /* 0x000fe8000bf05270 */
[----:B------:R-:W-:Y:S02]  /*75e0*/  UISETP.EQ.XOR UP1, UPT, UR47, 0x3, !UP0 ;  /* 0x000000032f00788c */ /* 0x000fe4000c722a70 */
[----:B------:R-:W-:Y:S02]  /*75f0*/  USEL UR46, UR4, URZ, UP0 ;  /* 0x000000ff042e7287 */ /* 0x000fe40008000000 */
[----:B------:R-:W-:Y:S04]  /*7600*/  USEL UR5, URZ, 0x1, !UP1 ;  /* 0x00000001ff057887 */ /* 0x000fe8000c800000 */
[----:B------:R-:W-:Y:S01]  /*7610*/  ULOP3.LUT UR55, UR55, UR5, URZ, 0x3c, !UPT ;  /* 0x0000000537377292 */ /* 0x000fe2000f8e3cff */
[----:B------:R-:W-:Y:S11]  /*7620*/  @P0 BRA `(.L_x_118) ;  /* 0x0000000000040947 */ /* 0x000ff60003800000 */
[----:B------:R-:W-:Y:S04]  /*7630*/  DEPBAR.LE SB0, 0x1 ;  /* 0x000080400000791a */ /* 0x000fe80000000000 */
.L_x_118:
[----:B------:R-:W-:Y:S05]  /*7640*/  BSYNC.RECONVERGENT B0 ;  /* 0x0000000000007941 */ /* 0x000fea0003800200 */
.L_x_117:
[----:B------:R-:W-:Y:S01]  /*7650*/  BAR.SYNC.DEFER_BLOCKING 0x1, 0x80 ;  /* 0x0042000000007b1d */ /* 0x000fe20000010000 */
[----:B------:R-:W-:Y:S01]  /*7660*/  UISETP.NE.AND UP0, UPT, UR53, -0x2, UPT ;  /* 0xfffffffe3500788c */ /* 0x000fe2000bf05270 */
[----:B------:R-:W-:Y:S08]  /*7670*/  IADD3 R22, PT, PT, R22, 0x1, RZ ;  /* 0x0000000116167810 */ /* 0x000ff00007ffe0ff */
[----:B------:R-:W-:Y:S05]  /*7680*/  BRA.U !UP0, `(.L_x_119) ;  /* 0x0000000108287547 */ /* 0x000fea000b800000 */
[----:B------:R-:W-:Y:S01]  /*7690*/  ISETP.NE.AND P0, PT, R61, RZ, PT ;  /* 0x000000ff3d00720c */ /* 0x000fe20003f05270 */
[----:B------:R-:W-:Y:S01]  /*76a0*/  IMAD.U32 R2, RZ, RZ, UR52 ;  /* 0x00000034ff027e24 */ /* 0x000fe2000f8e00ff */
[----:B------:R-:W-:Y:S01]  /*76b0*/  UIADD3 UR4, UPT, UPT, UR52, 0x1, URZ ;  /* 0x0000000134047890 */ /* 0x000fe2000fffe0ff */
[----:B------:R-:W-:Y:S03]  /*76c0*/  IMAD.U32 R0, RZ, RZ, UR54 ;  /* 0x00000036ff007e24 */ /* 0x000fe6000f8e00ff */
[----:B------:R-:W-:Y:S04]  /*76d0*/  UISETP.NE.AND UP0, UPT, UR4, 0x3, UPT ;  /* 0x000000030400788c */ /* 0x000fe8000bf05270 */
[----:B------:R-:W-:Y:S03]  /*76e0*/  USEL UR52, UR4, URZ, UP0 ;  /* 0x000000ff04347287 */ /* 0x000fe60008000000 */
[----:B------:R-:W-:Y:S05]  /*76f0*/  @P0 LEA R2, R2, UR44, 0x3 ;  /* 0x0000002c02020c11 */ /* 0x000fea000f8e18ff */
[----:B------:R-:W-:Y:S05]  /*7700*/  @P0 VIADD R2, R2, 0x48 ;  /* 0x0000004802020836 */ /* 0x000fea0000000000 */
[----:B------:R-:W-:Y:S04]  /*7710*/  @P0 PRMT R0, R0, 0x654, R2 ;  /* 0x0000065400000816 */ /* 0x000fe80000000002 */
[----:B------:R2:W-:Y:S03]  /*7720*/  @P0 SYNCS.ARRIVE.TRANS64.RED.A1T0 RZ, [R0+URZ], RZ ;  /* 0x000000ff00ff09a7 */ /* 0x0005e600081004ff */
.L_x_119:
[----:B------:R-:W-:Y:S01]  /*7730*/  R2UR UR6, R60 ;  /* 0x000000003c0672ca */ /* 0x000fe200000e0000 */
[----:B------:R-:W-:Y:S01]  /*7740*/  UIADD3 UR53, UPT, UPT, UR53, 0x2, URZ ;  /* 0x0000000235357890 */ /* 0x000fe2000fffe0ff */
[----:B------:R-:W-:Y:S02]  /*7750*/  R2UR UR5, R47 ;  /* 0x000000002f0572ca */ /* 0x000fe400000e0000 */
[----:B------:R-:W-:Y:S02]  /*7760*/  R2UR UR4, R48 ;  /* 0x00000000300472ca */ /* 0x000fe400000e0000 */
[----:B------:R-:W-:Y:S02]  /*7770*/  R2UR UR36, R58 ;  /* 0x000000003a2472ca */ /* 0x000fe400000e0000 */
[----:B------:R-:W-:Y:S02]  /*7780*/  ISETP.NE.AND P0, PT, R51, 0x2, PT ;  /* 0x000000023300780c */ /* 0x000fe40003f05270 */
[----:B------:R-:W-:Y:S02]  /*7790*/  ISETP.NE.AND P1, PT, R22, 0x4, PT ;  /* 0x000000041600780c */ /* 0x000fe40003f25270 */
[----:B------:R-:W-:Y:S01]  /*77a0*/  SEL R2, RZ, 0x1, P0 ;  /* 0x00000001ff027807 */ /* 0x000fe20000000000 */
[----:B------:R-:W-:Y:S01]  /*77b0*/  UISETP.NE.AND UP0, UPT, UR6, URZ, UPT ;  /* 0x000000ff0600728c */ /* 0x000fe2000bf05270 */
[----:B--2---:R-:W-:Y:S01]  /*77c0*/  SEL R0, RZ, 0x1, P1 ;  /* 0x00000001ff007807 */ /* 0x004fe20000800000 */
[----:B------:R-:W-:Y:S01]  /*77d0*/  UIADD3 UR26, UPT, UPT, UR37, UR5, URZ ;  /* 0x00000005251a7290 */ /* 0x000fe2000fffe0ff */
[----:B------:R-:W-:Y:S01]  /*77e0*/  LOP3.LUT R52, R52, R2, RZ, 0x3c, !PT ;  /* 0x0000000234347212 */ /* 0x000fe200078e3cff */
[----:B------:R-:W-:Y:S01]  /*77f0*/  UIADD3 UR25, UPT, UPT, UR38, UR4, URZ ;  /* 0x0000000426197290 */ /* 0x000fe2000fffe0ff */
[----:B------:R-:W-:Y:S02]  /*7800*/  LOP3.LUT R53, R53, R0, RZ, 0x3c, !PT ;  /* 0x0000000035357212 */ /* 0x000fe400078e3cff */
[----:B------:R-:W-:Y:S02]  /*7810*/  SEL R51, R51, RZ, P0 ;  /* 0x000000ff33337207 */ /* 0x000fe40000000000 */
[----:B------:R-:W-:Y:S01]  /*7820*/  SEL R22, R22, RZ, P1 ;  /* 0x000000ff16167207 */ /* 0x000fe20000800000 */
[----:B------:R-:W-:Y:S06]  /*7830*/  BRA.U UP0, `(.L_x_120) ;  /* 0xffffffdd005c7547 */ /* 0x000fec000b83ffff */
[----:B------:R-:W-:-:S13]  /*7840*/  R2UR UR4, R49 ;  /* 0x00000000310472ca */ /* 0x000fda00000e0000 */
[----:B------:R-:W-:-:S09]  /*7850*/  UISETP.NE.AND UP0, UPT, UR4, URZ, UPT ;  /* 0x000000ff0400728c */ /* 0x000fd2000bf05270 */
[----:B------:R-:W-:Y:S05]  /*7860*/  BRA.U !UP0, `(.L_x_121) ;  /* 0x0000000108487547 */ /* 0x000fea000b800000 */
[----:B------:R-:W2:Y:S02]  /*7870*/  LDCU.64 UR4, c[0x0][0x890] ;  /* 0x00011200ff0477ac */ /* 0x000ea40008000a00 */
[----:B--2---:R-:W-:-:S04]  /*7880*/  UISETP.NE.U32.AND UP0, UPT, UR4, URZ, UPT ;  /* 0x000000ff0400728c */ /* 0x004fc8000bf05070 */
[----:B------:R-:W-:-:S09]  /*7890*/  UISETP.NE.AND.EX UP0, UPT, UR5, URZ, UPT, UP0 ;  /* 0x000000ff0500728c */ /* 0x000fd2000bf05300 */
[----:B------:R-:W-:Y:S05]  /*78a0*/  BRA.U UP0, `(.L_x_122) ;  /* 0x00000001000c7547 */ /* 0x000fea000b800000 */
[----:B------:R-:W-:-:S13]  /*78b0*/  FSETP.NEU.AND P0, PT, R26, RZ, PT ;  /* 0x000000ff1a00720b */ /* 0x000fda0003f0d000 */
[----:B------:R-:W-:Y:S05]  /*78c0*/  @!P0 EXIT ;  /* 0x000000000000894d */ /* 0x000fea0003800000 */
[----:B------:R-:W-:Y:S05]  /*78d0*/  BRA `(.L_x_121) ;  /* 0x00000000002c7947 */ /* 0x000fea0003800000 */
.L_x_122:
[----:B------:R-:W-:Y:S01]  /*78e0*/  ISETP.NE.AND P0, PT, R50, RZ, PT ;  /* 0x000000ff3200720c */ /* 0x000fe20003f05270 */
[----:B------:R-:W-:-:S12]  /*78f0*/  BSSY.RECONVERGENT B0, `(.L_x_121) ;  /* 0x0000009000007945 */ /* 0x000fd80003800200 */
[----:B------:R-:W-:Y:S05]  /*7900*/  @P0 BRA `(.L_x_123) ;  /* 0x0000000000140947 */ /* 0x000fea0003800000 */
[----:B------:R-:W2:Y:S02]  /*7910*/  LDCU.64 UR4, c[0x0][0x888] ;  /* 0x00011100ff0477ac */ /* 0x000ea40008000a00 */
[----:B--2---:R-:W-:-:S04]  /*7920*/  ISETP.NE.U32.AND P0, PT, RZ, UR4, PT ;  /* 0x00000004ff007c0c */ /* 0x004fc8000bf05070 */
[----:B------:R-:W-:-:S13]  /*7930*/  ISETP.NE.AND.EX P0, PT, RZ, UR5, PT, P0 ;  /* 0x00000005ff007c0c */ /* 0x000fda000bf05300 */
[----:B------:R-:W-:Y:S05]  /*7940*/  @!P0 EXIT ;  /* 0x000000000000894d */ /* 0x000fea0003800000 */
[----:B------:R-:W-:Y:S05]  /*7950*/  BRA `(.L_x_124) ;  /* 0x0000000000087947 */ /* 0x000fea0003800000 */
.L_x_123:
[----:B------:R-:W-:-:S13]  /*7960*/  FSETP.NEU.AND P0, PT, R26, RZ, PT ;  /* 0x000000ff1a00720b */ /* 0x000fda0003f0d000 */
[----:B------:R-:W-:Y:S05]  /*7970*/  @!P0 EXIT ;  /* 0x000000000000894d */ /* 0x000fea0003800000 */
.L_x_124:
[----:B------:R-:W-:Y:S05]  /*7980*/  BSYNC.RECONVERGENT B0 ;  /* 0x0000000000007941 */ /* 0x000fea0003800200 */
.L_x_121:
[----:B------:R-:W-:Y:S01]  /*7990*/  ULEA UR4, UR52, UR44, 0x3 ;  /* 0x0000002c34047291 */ /* 0x000fe2000f8e18ff */
[----:B------:R-:W-:-:S04]  /*79a0*/  DEPBAR.LE SB0, 0x0 ;  /* 0x000080000000791a */ /* 0x000fc80000000000 */
[----:B------:R-:W-:-:S04]  /*79b0*/  UIADD3 UR4, UPT, UPT, UR4, 0x48, URZ ;  /* 0x0000004804047890 */ /* 0x000fc8000fffe0ff */
[----:B------:R-:W-:-:S09]  /*79c0*/  UPRMT UR4, UR54, 0x654, UR4 ;  /* 0x0000065436047896 */ /* 0x000fd20008000004 */
[----:B------:R-:W-:Y:S01]  /*79d0*/  SYNCS.ARRIVE.TRANS64.RED.A1T0 RZ, [UR4], RZ ;  /* 0x000000ffffff79a7 */ /* 0x000fe20008100404 */
[----:B------:R-:W-:Y:S05]  /*79e0*/  EXIT ;  /* 0x000000000000794d */ /* 0x000fea0003800000 */
.L_x_24:
[----:B--2---:R2:W3:Y:S02]  /*79f0*/  SYNCS.PHASECHK.TRANS64.TRYWAIT P0, [R0+URZ+0xe0], R2 ;  /* 0x0000e002000075a7 */ /* 0x0044e400080011ff */
[----:B---3--:R-:W-:Y:S05]  /*7a00*/  @!P0 NANOSLEEP.SYNCS 0x989680 ;  /* 0x009896800000895d */ /* 0x008fea0003900000 */
[----:B------:R-:W3:Y:S02]  /*7a10*/  @!P0 SYNCS.PHASECHK.TRANS64 P0, [R0+URZ+0xe0], R2 ;  /* 0x0000e002000085a7 */ /* 0x000ee400080010ff */
[----:B---3--:R-:W-:Y:S05]  /*7a20*/  @!P0 BRA `(.L_x_24) ;  /* 0xfffffffc00f08947 */ /* 0x008fea000383ffff */
[----:B------:R-:W-:Y:S05]  /*7a30*/  BRA `(.L_x_125) ;  /* 0xffffff9c00e47947 */ /* 0x000fea000383ffff */
.L_x_27:
[----:B-1----:R-:W-:-:S07]  /*7a40*/  MOV R0, UR33 ;  /* 0x0000002100007c02 */ /* 0x002fce0008000f00 */
.L_x_126:
[----:B-1----:R1:W2:Y:S02]  /*7a50*/  SYNCS.PHASECHK.TRANS64.TRYWAIT P0, [R0+URZ+0x18], R3 ;  /* 0x00001803000075a7 */ /* 0x0022a400080011ff */
[----:B--2---:R-:W-:Y:S05]  /*7a60*/  @!P0 NANOSLEEP.SYNCS 0x989680 ;  /* 0x009896800000895d */ /* 0x004fea0003900000 */
[----:B------:R-:W2:Y:S02]  /*7a70*/  @!P0 SYNCS.PHASECHK.TRANS64 P0, [R0+URZ+0x18], R3 ;  /* 0x00001803000085a7 */ /* 0x000ea400080010ff */
[----:B--2---:R-:W-:Y:S05]  /*7a80*/  @!P0 BRA `(.L_x_126) ;  /* 0xfffffffc00f08947 */ /* 0x004fea000383ffff */
[----:B------:R-:W-:Y:S05]  /*7a90*/  BRA `(.L_x_26) ;  /* 0xffffffa000307947 */ /* 0x000fea000383ffff */
.L_x_36:
[----:B-1----:R-:W-:-:S07]  /*7aa0*/  MOV R0, UR33 ;  /* 0x0000002100007c02 */ /* 0x002fce0008000f00 */
.L_x_127:
[----:B-1----:R1:W2:Y:S02]  /*7ab0*/  SYNCS.PHASECHK.TRANS64.TRYWAIT P0, [R0+URZ+0x18], R3 ;  /* 0x00001803000075a7 */ /* 0x0022a400080011ff */
[----:B--2---:R-:W-:Y:S05]  /*7ac0*/  @!P0 NANOSLEEP.SYNCS 0x989680 ;  /* 0x009896800000895d */ /* 0x004fea0003900000 */
[----:B------:R-:W2:Y:S02]  /*7ad0*/  @!P0 SYNCS.PHASECHK.TRANS64 P0, [R0+URZ+0x18], R3 ;  /* 0x00001803000085a7 */ /* 0x000ea400080010ff */
[----:B--2---:R-:W-:Y:S05]  /*7ae0*/  @!P0 BRA `(.L_x_127) ;  /* 0xfffffffc00f08947 */ /* 0x004fea000383ffff */
[----:B------:R-:W-:Y:S05]  /*7af0*/  BRA `(.L_x_35) ;  /* 0xffffffa400407947 */ /* 0x000fea000383ffff */
.L_x_43:
[----:B-1----:R1:W4:Y:S02]  /*7b00*/  SYNCS.PHASECHK.TRANS64.TRYWAIT P0, [R3+URZ+0x70], R0 ;  /* 0x00007000030075a7 */ /* 0x00232400080011ff */
[----:B----4-:R-:W-:Y:S05]  /*7b10*/  @!P0 NANOSLEEP.SYNCS 0x989680 ;  /* 0x009896800000895d */ /* 0x010fea0003900000 */
[----:B------:R-:W4:Y:S02]  /*7b20*/  @!P0 SYNCS.PHASECHK.TRANS64 P0, [R3+URZ+0x70], R0 ;  /* 0x00007000030085a7 */ /* 0x000f2400080010ff */
[----:B----4-:R-:W-:Y:S05]  /*7b30*/  @!P0 BRA `(.L_x_43) ;  /* 0xfffffffc00f08947 */ /* 0x010fea000383ffff */
[----:B------:R-:W-:Y:S05]  /*7b40*/  BRA `(.L_x_128) ;  /* 0xffffffa800307947 */ /* 0x000fea000383ffff */
.L_x_47:
[----:B------:R-:W-:-:S07]  /*7b50*/  MOV R0, UR4 ;  /* 0x0000000400007c02 */ /* 0x000fce0008000f00 */
.L_x_129:
[----:B-1----:R1:W2:Y:S02]  /*7b60*/  SYNCS.PHASECHK.TRANS64.TRYWAIT P0, [R0+URZ], R2 ;  /* 0x00000002000075a7 */ /* 0x0022a400080011ff */
[----:B--2---:R-:W-:Y:S05]  /*7b70*/  @!P0 NANOSLEEP.SYNCS 0x989680 ;  /* 0x009896800000895d */ /* 0x004fea0003900000 */
[----:B------:R-:W2:Y:S02]  /*7b80*/  @!P0 SYNCS.PHASECHK.TRANS64 P0, [R0+URZ], R2 ;  /* 0x00000002000085a7 */ /* 0x000ea400080010ff */
[----:B--2---:R-:W-:Y:S05]  /*7b90*/  @!P0 BRA `(.L_x_129) ;  /* 0xfffffffc00f08947 */ /* 0x004fea000383ffff */
[----:B------:R-:W-:Y:S05]  /*7ba0*/  BRA `(.L_x_130) ;  /* 0xffffffac00dc7947 */ /* 0x000fea000383ffff */
.L_x_48:
[----:B------:R-:W-:-:S07]  /*7bb0*/  MOV R0, UR5 ;  /* 0x0000000500007c02 */ /* 0x000fce0008000f00 */
.L_x_131:
[----:B-1----:R1:W2:Y:S02]  /*7bc0*/  SYNCS.PHASECHK.TRANS64.TRYWAIT P0, [R0+URZ], R2 ;  /* 0x00000002000075a7 */ /* 0x0022a400080011ff */
[----:B--2---:R-:W-:Y:S05]  /*7bd0*/  @!P0 NANOSLEEP.SYNCS 0x989680 ;  /* 0x009896800000895d */ /* 0x004fea0003900000 */
[----:B------:R-:W2:Y:S02]  /*7be0*/  @!P0 SYNCS.PHASECHK.TRANS64 P0, [R0+URZ], R2 ;  /* 0x00000002000085a7 */ /* 0x000ea400080010ff */
[----:B--2---:R-:W-:Y:S05]  /*7bf0*/  @!P0 BRA `(.L_x_131) ;  /* 0xfffffffc00f08947 */ /* 0x004fea000383ffff */
[----:B------:R-:W-:Y:S05]  /*7c00*/  BRA `(.L_x_132) ;  /* 0xffffffac00e87947 */ /* 0x000fea000383ffff */
.L_x_51:
[----:B--2---:R2:W3:Y:S02]  /*7c10*/  SYNCS.PHASECHK.TRANS64.TRYWAIT P0, [R2+URZ+0xd0], R4 ;  /* 0x0000d004020075a7 */ /* 0x0044e400080011ff */
[----:B---3--:R-:W-:Y:S05]  /*7c20*/  @!P0 NANOSLEEP.SYNCS 0x989680 ;  /* 0x009896800000895d */ /* 0x008fea0003900000 */
[----:B------:R-:W3:Y:S02]  /*7c30*/  @!P0 SYNCS.PHASECHK.TRANS64 P0, [R2+URZ+0xd0], R4 ;  /* 0x0000d004020085a7 */ /* 0x000ee400080010ff */
[----:B---3--:R-:W-:Y:S05]  /*7c40*/  @!P0 BRA `(.L_x_51) ;  /* 0xfffffffc00f08947 */ /* 0x008fea000383ffff */
[----:B------:R-:W-:Y:S05]  /*7c50*/  BRA `(.L_x_133) ;  /* 0xffffffb000447947 */ /* 0x000fea000383ffff */
.L_x_52:
[----:B------:R-:W-:-:S07]  /*7c60*/  MOV R2, UR4 ;  /* 0x0000000400027c02 */ /* 0x000fce0008000f00 */
.L_x_134:
[----:B--2---:R2:W3:Y:S02]  /*7c70*/  SYNCS.PHASECHK.TRANS64.TRYWAIT P0, [R2+URZ+0x80], R5 ;  /* 0x00008005020075a7 */ /* 0x0044e400080011ff */
[----:B---3--:R-:W-:Y:S05]  /*7c80*/  @!P0 NANOSLEEP.SYNCS 0x989680 ;  /* 0x009896800000895d */ /* 0x008fea0003900000 */
[----:B------:R-:W3:Y:S02]  /*7c90*/  @!P0 SYNCS.PHASECHK.TRANS64 P0, [R2+URZ+0x80], R5 ;  /* 0x00008005020085a7 */ /* 0x000ee400080010ff */
[----:B---3--:R-:W-:Y:S05]  /*7ca0*/  @!P0 BRA `(.L_x_134) ;  /* 0xfffffffc00f08947 */ /* 0x008fea000383ffff */
[----:B------:R-:W-:Y:S05]  /*7cb0*/  BRA `(.L_x_135) ;  /* 0xffffffb000547947 */ /* 0x000fea000383ffff */
.L_x_53:
[----:B--2---:R2:W3:Y:S02]  /*7cc0*/  SYNCS.PHASECHK.TRANS64.TRYWAIT P1, [R2+URZ+0x70], R4 ;  /* 0x00007004020075a7 */ /* 0x0044e400080211ff */
[----:B---3--:R-:W-:Y:S05]  /*7cd0*/  @!P1 NANOSLEEP.SYNCS 0x989680 ;  /* 0x009896800000995d */ /* 0x008fea0003900000 */
[----:B------:R-:W3:Y:S02]  /*7ce0*/  @!P1 SYNCS.PHASECHK.TRANS64 P1, [R2+URZ+0x70], R4 ;  /* 0x00007004020095a7 */ /* 0x000ee400080210ff */
[----:B---3--:R-:W-:Y:S05]  /*7cf0*/  @!P1 BRA `(.L_x_53) ;  /* 0xfffffffc00f09947 */ /* 0x008fea000383ffff */
[----:B------:R-:W-:Y:S05]  /*7d00*/  BRA `(.L_x_136) ;  /* 0xffffffb000847947 */ /* 0x000fea000383ffff */
.L_x_56:
[----:B------:R-:W-:-:S07]  /*7d10*/  MOV R0, UR4 ;  /* 0x0000000400007c02 */ /* 0x000fce0008000f00 */
.L_x_137:
[----:B--2---:R2:W3:Y:S02]  /*7d20*/  SYNCS.PHASECHK.TRANS64.TRYWAIT P0, [R0+URZ+0x80], R2 ;  /* 0x00008002000075a7 */ /* 0x0044e400080011ff */
[----:B---3--:R-:W-:Y:S05]  /*7d30*/  @!P0 NANOSLEEP.SYNCS 0x989680 ;  /* 0x009896800000895d */ /* 0x008fea0003900000 */
[----:B------:R-:W3:Y:S02]  /*7d40*/  @!P0 SYNCS.PHASECHK.TRANS64 P0, [R0+URZ+0x80], R2 ;  /* 0x00008002000085a7 */ /* 0x000ee400080010ff */
[----:B---3--:R-:W-:Y:S05]  /*7d50*/  @!P0 BRA `(.L_x_137) ;  /* 0xfffffffc00f08947 */ /* 0x008fea000383ffff */
[----:B------:R-:W-:Y:S05]  /*7d60*/  BRA `(.L_x_55) ;  /* 0xffffffb000d87947 */ /* 0x000fea000383ffff */
.L_x_63:
[----:B-1----:R1:W2:Y:S02]  /*7d70*/  SYNCS.PHASECHK.TRANS64.TRYWAIT P1, [R0+URZ+0x70], R2 ;  /* 0x00007002000075a7 */ /* 0x0022a400080211ff */
[----:B--2---:R-:W-:Y:S05]  /*7d80*/  @!P1 NANOSLEEP.SYNCS 0x989680 ;  /* 0x009896800000995d */ /* 0x004fea0003900000 */
[----:B------:R-:W2:Y:S02]  /*7d90*/  @!P1 SYNCS.PHASECHK.TRANS64 P1, [R0+URZ+0x70], R2 ;  /* 0x00007002000095a7 */ /* 0x000ea400080210ff */
[----:B--2---:R-:W-:Y:S05]  /*7da0*/  @!P1 BRA `(.L_x_63) ;  /* 0xfffffffc00f09947 */ /* 0x004fea000383ffff */
[----:B------:R-:W-:Y:S05]  /*7db0*/  BRA `(.L_x_138) ;  /* 0xffffffb8006c7947 */ /* 0x000fea000383ffff */
.L_x_64:
[----:B------:R-:W-:-:S07]  /*7dc0*/  MOV R2, UR46 ;  /* 0x0000002e00027c02 */ /* 0x000fce0008000f00 */
.L_x_139:
[----:B-1----:R1:W2:Y:S02]  /*7dd0*/  SYNCS.PHASECHK.TRANS64.TRYWAIT P0, [R2+URZ+0xb0], R0 ;  /* 0x0000b000020075a7 */ /* 0x0022a400080011ff */
[----:B--2---:R-:W-:Y:S05]  /*7de0*/  @!P0 NANOSLEEP.SYNCS 0x989680 ;  /* 0x009896800000895d */ /* 0x004fea0003900000 */
[----:B------:R-:W2:Y:S02]  /*7df0*/  @!P0 SYNCS.PHASECHK.TRANS64 P0, [R2+URZ+0xb0], R0 ;  /* 0x0000b000020085a7 */ /* 0x000ea400080010ff */
[----:B--2---:R-:W-:Y:S05]  /*7e00*/  @!P0 BRA `(.L_x_139) ;  /* 0xfffffffc00f08947 */ /* 0x004fea000383ffff */
[----:B------:R-:W-:Y:S05]  /*7e10*/  BRA `(.L_x_140) ;  /* 0xffffffb800bc7947 */ /* 0x000fea000383ffff */
.L_x_67:
[----:B------:R-:W-:Y:S07]  /*7e20*/  MOV R0, UR7 ;  /* 0x0000000700007c02 */ /* 0x000fee0008000f00 */
.L_x_141:
[----:B-1----:R1:W2:Y:S02]  /*7e30*/  SYNCS.PHASECHK.TRANS64.TRYWAIT P0, [R0+URZ], R2 ;  /* 0x00000002000075a7 */ /* 0x0022a400080011ff */
[----:B--2---:R-:W-:Y:S05]  /*7e40*/  @!P0 NANOSLEEP.SYNCS 0x989680 ;  /* 0x009896800000895d */ /* 0x004fea0003900000 */
[----:B------:R-:W2:Y:S02]  /*7e50*/  @!P0 SYNCS.PHASECHK.TRANS64 P0, [R0+URZ], R2 ;  /* 0x00000002000085a7 */ /* 0x000ea400080010ff */
[----:B--2---:R-:W-:Y:S05]  /*7e60*/  @!P0 BRA `(.L_x_141) ;  /* 0xfffffffc00f08947 */ /* 0x004fea000383ffff */
[----:B------:R-:W-:Y:S05]  /*7e70*/  BRA `(.L_x_66) ;  /* 0xffffffb800d87947 */ /* 0x000fea000383ffff */
.L_x_70:
[----:B------:R-:W-:-:S07]  /*7e80*/  MOV R0, UR4 ;  /* 0x0000000400007c02 */ /* 0x000fce0008000f00 */
.L_x_142:
[----:B--2---:R2:W4:Y:S02]  /*7e90*/  SYNCS.PHASECHK.TRANS64.TRYWAIT P0, [R0+URZ], R2 ;  /* 0x00000002000075a7 */ /* 0x00452400080011ff */
[----:B----4-:R-:W-:Y:S05]  /*7ea0*/  @!P0 NANOSLEEP.SYNCS 0x989680 ;  /* 0x009896800000895d */ /* 0x010fea0003900000 */
[----:B------:R-:W4:Y:S02]  /*7eb0*/  @!P0 SYNCS.PHASECHK.TRANS64 P0, [R0+URZ], R2 ;  /* 0x00000002000085a7 */ /* 0x000f2400080010ff */
[----:B----4-:R-:W-:Y:S05]  /*7ec0*/  @!P0 BRA `(.L_x_142) ;  /* 0xfffffffc00f08947 */ /* 0x010fea000383ffff */
[----:B------:R-:W-:Y:S05]  /*7ed0*/  BRA `(.L_x_143) ;  /* 0xffffffc000047947 */ /* 0x000fea000383ffff */
.L_x_71:
[----:B------:R-:W-:-:S07]  /*7ee0*/  MOV R0, UR5 ;  /* 0x0000000500007c02 */ /* 0x000fce0008000f00 */
.L_x_144:
[----:B-1----:R1:W2:Y:S02]  /*7ef0*/  SYNCS.PHASECHK.TRANS64.TRYWAIT P0, [R0+URZ], R3 ;  /* 0x00000003000075a7 */ /* 0x0022a400080011ff */
[----:B--2---:R-:W-:Y:S05]  /*7f00*/  @!P0 NANOSLEEP.SYNCS 0x989680 ;  /* 0x009896800000895d */ /* 0x004fea0003900000 */
[----:B------:R-:W2:Y:S02]  /*7f10*/  @!P0 SYNCS.PHASECHK.TRANS64 P0, [R0+URZ], R3 ;  /* 0x00000003000085a7 */ /* 0x000ea400080010ff */
[----:B--2---:R-:W-:Y:S05]  /*7f20*/  @!P0 BRA `(.L_x_144) ;  /* 0xfffffffc00f08947 */ /* 0x004fea000383ffff */
[----:B------:R-:W-:Y:S05]  /*7f30*/  BRA `(.L_x_145) ;  /* 0xffffffc000107947 */ /* 0x000fea000383ffff */
.L_x_72:
[----:B------:R-:W-:-:S07]  /*7f40*/  MOV R0, UR5 ;  /* 0x0000000500007c02 */ /* 0x000fce0008000f00 */
.L_x_146:
[----:B-1----:R1:W2:Y:S02]  /*7f50*/  SYNCS.PHASECHK.TRANS64.TRYWAIT P0, [R0+URZ], R3 ;  /* 0x00000003000075a7 */ /* 0x0022a400080011ff */
[----:B--2---:R-:W-:Y:S05]  /*7f60*/  @!P0 NANOSLEEP.SYNCS 0x989680 ;  /* 0x009896800000895d */ /* 0x004fea0003900000 */
[----:B------:R-:W2:Y:S02]  /*7f70*/  @!P0 SYNCS.PHASECHK.TRANS64 P0, [R0+URZ], R3 ;  /* 0x00000003000085a7 */ /* 0x000ea400080010ff */
[----:B--2---:R-:W-:Y:S05]  /*7f80*/  @!P0 BRA `(.L_x_146) ;  /* 0xfffffffc00f08947 */ /* 0x004fea000383ffff */
[----:B------:R-:W-:Y:S05]  /*7f90*/  BRA `(.L_x_147) ;  /* 0xffffffc0001c7947 */ /* 0x000fea000383ffff */
.L_x_73:
[----:B-1----:R-:W-:-:S07]  /*7fa0*/  MOV R0, UR4 ;  /* 0x0000000400007c02 */ /* 0x002fce0008000f00 */
.L_x_148:
[----:B-1----:R1:W2:Y:S02]  /*7fb0*/  SYNCS.PHASECHK.TRANS64.TRYWAIT P0, [R0+URZ], R2 ;  /* 0x00000002000075a7 */ /* 0x0022a400080011ff */
[----:B--2---:R-:W-:Y:S05]  /*7fc0*/  @!P0 NANOSLEEP.SYNCS 0x989680 ;  /* 0x009896800000895d */ /* 0x004fea0003900000 */
[----:B------:R-:W2:Y:S02]  /*7fd0*/  @!P0 SYNCS.PHASECHK.TRANS64 P0, [R0+URZ], R2 ;  /* 0x00000002000085a7 */ /* 0x000ea400080010ff */
[----:B--2---:R-:W-:Y:S05]  /*7fe0*/  @!P0 BRA `(.L_x_148) ;  /* 0xfffffffc00f08947 */ /* 0x004fea000383ffff */
[----:B------:R-:W-:Y:S05]  /*7ff0*/  BRA `(.L_x_149) ;  /* 0xffffffc000287947 */ /* 0x000fea000383ffff */
.L_x_78:
[----:B---3--:R3:W4:Y:S02]  /*8000*/  SYNCS.PHASECHK.TRANS64.TRYWAIT P0, [R12+URZ+0x70], R0 ;  /* 0x000070000c0075a7 */ /* 0x00872400080011ff */
[----:B----4-:R-:W-:Y:S05]  /*8010*/  @!P0 NANOSLEEP.SYNCS 0x989680 ;  /* 0x009896800000895d */ /* 0x010fea0003900000 */
[----:B------:R-:W4:Y:S02]  /*8020*/  @!P0 SYNCS.PHASECHK.TRANS64 P0, [R12+URZ+0x70], R0 ;  /* 0x000070000c0085a7 */ /* 0x000f2400080010ff */
[----:B----4-:R-:W-:Y:S05]  /*8030*/  @!P0 BRA `(.L_x_78) ;  /* 0xfffffffc00f08947 */ /* 0x010fea000383ffff */
[----:B------:R-:W-:Y:S05]  /*8040*/  BRA `(.L_x_150) ;  /* 0xffffffc400387947 */ /* 0x000fea000383ffff */
.L_x_81:
[----:B-1----:R-:W-:Y:S07]  /*8050*/  MOV R0, UR24 ;  /* 0x0000001800007c02 */ /* 0x002fee0008000f00 */
.L_x_151:
[----:B-1----:R1:W3:Y:S02]  /*8060*/  SYNCS.PHASECHK.TRANS64.TRYWAIT P2, [R0+URZ+0x68], R6 ;  /* 0x00006806000075a7 */ /* 0x0022e400080411ff */
[----:B---3--:R-:W-:Y:S05]  /*8070*/  @!P2 NANOSLEEP.SYNCS 0x989680 ;  /* 0x009896800000a95d */ /* 0x008fea0003900000 */
[----:B------:R-:W3:Y:S02]  /*8080*/  @!P2 SYNCS.PHASECHK.TRANS64 P2, [R0+URZ+0x68], R6 ;  /* 0x000068060000a5a7 */ /* 0x000ee400080410ff */
[----:B---3--:R-:W-:Y:S05]  /*8090*/  @!P2 BRA `(.L_x_151) ;  /* 0xfffffffc00f0a947 */ /* 0x008fea000383ffff */
[----:B------:R-:W-:Y:S05]  /*80a0*/  BRA `(.L_x_80) ;  /* 0xffffffc8009c7947 */ /* 0x000fea000383ffff */
.L_x_84:
[----:B------:R-:W-:Y:S07]  /*80b0*/  MOV R0, UR4 ;  /* 0x0000000400007c02 */ /* 0x000fee0008000f00 */
.L_x_152:
[----:B-1----:R1:W3:Y:S02]  /*80c0*/  SYNCS.PHASECHK.TRANS64.TRYWAIT P0, [R0+URZ+0x48], R9 ;  /* 0x00004809000075a7 */ /* 0x0022e400080011ff */
[----:B---3--:R-:W-:Y:S05]  /*80d0*/  @!P0 NANOSLEEP.SYNCS 0x989680 ;  /* 0x009896800000895d */ /* 0x008fea0003900000 */
[----:B------:R-:W3:Y:S02]  /*80e0*/  @!P0 SYNCS.PHASECHK.TRANS64 P0, [R0+URZ+0x48], R9 ;  /* 0x00004809000085a7 */ /* 0x000ee400080010ff */
[----:B---3--:R-:W-:Y:S05]  /*80f0*/  @!P0 BRA `(.L_x_152) ;  /* 0xfffffffc00f08947 */ /* 0x008fea000383ffff */
[----:B------:R-:W-:Y:S05]  /*8100*/  BRA `(.L_x_153) ;  /* 0xffffffc800fc7947 */ /* 0x000fea000383ffff */
.L_x_85:
[----:B------:R-:W-:Y:S07]  /*8110*/  MOV R6, UR5 ;  /* 0x0000000500067c02 */ /* 0x000fee0008000f00 */
.L_x_154:
[----:B-1----:R1:W3:Y:S02]  /*8120*/  SYNCS.PHASECHK.TRANS64.TRYWAIT P0, [R6+URZ+0x48], R0 ;  /* 0x00004800060075a7 */ /* 0x0022e400080011ff */
[----:B---3--:R-:W-:Y:S05]  /*8130*/  @!P0 NANOSLEEP.SYNCS 0x989680 ;  /* 0x009896800000895d */ /* 0x008fea0003900000 */
[----:B------:R-:W3:Y:S02]  /*8140*/  @!P0 SYNCS.PHASECHK.TRANS64 P0, [R6+URZ+0x48], R0 ;  /* 0x00004800060085a7 */ /* 0x000ee400080010ff */
[----:B---3--:R-:W-:Y:S05]  /*8150*/  @!P0 BRA `(.L_x_154) ;  /* 0xfffffffc00f08947 */ /* 0x008fea000383ffff */
[----:B------:R-:W-:Y:S05]  /*8160*/  BRA `(.L_x_155) ;  /* 0xffffffcc00587947 */ /* 0x000fea000383ffff */
.L_x_87:
[----:B------:R-:W-:-:S07]  /*8170*/  MOV R0, UR4 ;  /* 0x0000000400007c02 */ /* 0x000fce0008000f00 */
.L_x_156:
[----:B-1----:R1:W4:Y:S02]  /*8180*/  SYNCS.PHASECHK.TRANS64.TRYWAIT P0, [R0+URZ], R2 ;  /* 0x00000002000075a7 */ /* 0x00232400080011ff */
[----:B----4-:R-:W-:Y:S05]  /*8190*/  @!P0 NANOSLEEP.SYNCS 0x989680 ;  /* 0x009896800000895d */ /* 0x010fea0003900000 */
[----:B------:R-:W4:Y:S02]  /*81a0*/  @!P0 SYNCS.PHASECHK.TRANS64 P0, [R0+URZ], R2 ;  /* 0x00000002000085a7 */ /* 0x000f2400080010ff */
[----:B----4-:R-:W-:Y:S05]  /*81b0*/  @!P0 BRA `(.L_x_156) ;  /* 0xfffffffc00f08947 */ /* 0x010fea000383ffff */
[----:B------:R-:W-:Y:S05]  /*81c0*/  BRA `(.L_x_157) ;  /* 0xffffffcc00e87947 */ /* 0x000fea000383ffff */
.L_x_88:
[----:B------:R-:W-:-:S07]  /*81d0*/  MOV R0, UR5 ;  /* 0x0000000500007c02 */ /* 0x000fce0008000f00 */
.L_x_158:
[----:B-1----:R1:W4:Y:S02]  /*81e0*/  SYNCS.PHASECHK.TRANS64.TRYWAIT P0, [R0+URZ], R2 ;  /* 0x00000002000075a7 */ /* 0x00232400080011ff */
[----:B----4-:R-:W-:Y:S05]  /*81f0*/  @!P0 NANOSLEEP.SYNCS 0x989680 ;  /* 0x009896800000895d */ /* 0x010fea0003900000 */
[----:B------:R-:W4:Y:S02]  /*8200*/  @!P0 SYNCS.PHASECHK.TRANS64 P0, [R0+URZ], R2 ;  /* 0x00000002000085a7 */ /* 0x000f2400080010ff */
[----:B----4-:R-:W-:Y:S05]  /*8210*/  @!P0 BRA `(.L_x_158) ;  /* 0xfffffffc00f08947 */ /* 0x010fea000383ffff */
[----:B------:R-:W-:Y:S05]  /*8220*/  BRA `(.L_x_159) ;  /* 0xffffffcc00f47947 */ /* 0x000fea000383ffff */
.L_x_90:
[----:B-1----:R1:W2:Y:S02]  /*8230*/  SYNCS.PHASECHK.TRANS64.TRYWAIT P0, [R0+URZ+0x70], R2 ;  /* 0x00007002000075a7 */ /* 0x0022a400080011ff */
[----:B--2---:R-:W-:Y:S05]  /*8240*/  @!P0 NANOSLEEP.SYNCS 0x989680 ;  /* 0x009896800000895d */ /* 0x004fea0003900000 */
[----:B------:R-:W2:Y:S02]  /*8250*/  @!P0 SYNCS.PHASECHK.TRANS64 P0, [R0+URZ+0x70], R2 ;  /* 0x00007002000085a7 */ /* 0x000ea400080010ff */
[----:B--2---:R-:W-:Y:S05]  /*8260*/  @!P0 BRA `(.L_x_90) ;  /* 0xfffffffc00f08947 */ /* 0x004fea000383ffff */
[----:B------:R-:W-:Y:S05]  /*8270*/  BRA `(.L_x_160) ;  /* 0xffffffd000e07947 */ /* 0x000fea000383ffff */
.L_x_100:
[----:B-1----:R1:W3:Y:S02]  /*8280*/  SYNCS.PHASECHK.TRANS64.TRYWAIT P1, [R2+URZ+0x30], R4 ;  /* 0x00003004020075a7 */ /* 0x0022e400080211ff */
[----:B---3--:R-:W-:Y:S05]  /*8290*/  @!P1 NANOSLEEP.SYNCS 0x989680 ;  /* 0x009896800000995d */ /* 0x008fea0003900000 */
[----:B------:R-:W3:Y:S02]  /*82a0*/  @!P1 SYNCS.PHASECHK.TRANS64 P1, [R2+URZ+0x30], R4 ;  /* 0x00003004020095a7 */ /* 0x000ee400080210ff */
[----:B---3--:R-:W-:Y:S05]  /*82b0*/  @!P1 BRA `(.L_x_100) ;  /* 0xfffffffc00f09947 */ /* 0x008fea000383ffff */
[----:B------:R-:W-:Y:S05]  /*82c0*/  BRA `(.L_x_99) ;  /* 0xffffffe000507947 */ /* 0x000fea000383ffff */
.L_x_102:
[----:B-1----:R1:W2:Y:S02]  /*82d0*/  SYNCS.PHASECHK.TRANS64.TRYWAIT P0, [R27+URZ+0x90], R3 ;  /* 0x000090031b0075a7 */ /* 0x0022a400080011ff */
[----:B--2---:R-:W-:Y:S05]  /*82e0*/  @!P0 NANOSLEEP.SYNCS 0x989680 ;  /* 0x009896800000895d */ /* 0x004fea0003900000 */
[----:B------:R-:W2:Y:S02]  /*82f0*/  @!P0 SYNCS.PHASECHK.TRANS64 P0, [R27+URZ+0x90], R3 ;  /* 0x000090031b0085a7 */ /* 0x000ea400080010ff */
[----:B--2---:R-:W-:Y:S05]  /*8300*/  @!P0 BRA `(.L_x_102) ;  /* 0xfffffffc00f08947 */ /* 0x004fea000383ffff */
[----:B------:R-:W-:Y:S05]  /*8310*/  BRA `(.L_x_101) ;  /* 0xffffffe000a07947 */ /* 0x000fea000383ffff */
.L_x_113:
[----:B-1----:R1:W2:Y:S02]  /*8320*/  SYNCS.PHASECHK.TRANS64.TRYWAIT P0, [R2+URZ+0x30], R63 ;  /* 0x0000303f020075a7 */ /* 0x0022a400080011ff */
[----:B--2---:R-:W-:Y:S05]  /*8330*/  @!P0 NANOSLEEP.SYNCS 0x989680 ;  /* 0x009896800000895d */ /* 0x004fea0003900000 */
[----:B------:R-:W2:Y:S02]  /*8340*/  @!P0 SYNCS.PHASECHK.TRANS64 P0, [R2+URZ+0x30], R63 ;  /* 0x0000303f020085a7 */ /* 0x000ea400080010ff */
[----:B--2---:R-:W-:Y:S05]  /*8350*/  @!P0 BRA `(.L_x_113) ;  /* 0xfffffffc00f08947 */ /* 0x004fea000383ffff */
[----:B------:R-:W-:Y:S05]  /*8360*/  BRA `(.L_x_112) ;  /* 0xffffffe800b47947 */ /* 0x000fea000383ffff */
        .weak           $__internal_0_$__cuda_sm10x_tcgen05_guardrail_trap_col_being_dealloced_not_returned_by_alloc
        .type           $__internal_0_$__cuda_sm10x_tcgen05_guardrail_trap_col_being_dealloced_not_returned_by_alloc,@function
        .size           $__internal_0_$__cuda_sm10x_tcgen05_guardrail_trap_col_being_dealloced_not_returned_by_alloc,($__internal_1_$__cuda_sm10x_tcgen05_guardrail_trap_phase_invalid_during_alloc - $__internal_0_$__cuda_sm10x_tcgen05_guardrail_trap_col_being_dealloced_not_returned_by_alloc)
$__internal_0_$__cuda_sm10x_tcgen05_guardrail_trap_col_being_dealloced_not_returned_by_alloc:
[----:B------:R-:W-:Y:S05]  /*8370*/  BPT.TRAP 0x1 ;  /* 0x000000040000795c */ /* 0x000fea0000300000 */
[----:B------:R-:W-:-:S04]  /*8380*/  HFMA2 R3, -RZ, RZ, 0, 0 ;  /* 0x00000000ff037431 */ /* 0x000fc800000001ff */
[----:B------:R-:W-:Y:S05]  /*8390*/  RET.REL.NODEC R2 `(_ZN7cutlass13device_kernelINS_4gemm6kernel13GemmUniversalIN4cute5tupleIJiiiiEEENS1_10collective13CollectiveMmaINS1_35MainloopSm100TmaUmmaWarpSpecializedILi3ELi2ELi4ENS5_IJNS4_1CILi2EEESB_NSA_ILi1EEEEEEEENS5_IJNSA_ILi64EEESF_NSA_ILi128EEEEEENS_6half_tENS5_IJlSC_lEEESI_SJ_NS4_8TiledMMAINS4_8MMA_AtomIJNS4_20SM100_MMA_F16BF16_SSISI_SI_fLi64ELi64ELNS4_4UMMA5MajorE0ELSO_0ELNSN_7ScaleInE0ELSP_0EEEEEENS4_6LayoutINS5_IJSC_SC_SC_EEENS5_IJNSA_ILi0EEESU_SU_EEEEENS5_IJNS4_10UnderscoreESX_SX_EEEEENS4_23SM90_TMA_LOAD_MULTICASTENS4_14ComposedLayoutINS4_7SwizzleILi3ELi4ELi3EEENS4_18smem_ptr_flag_bitsILi16EEENSS_INS5_IJNSA_ILi8EEESF_EEENS5_IJSF_SC_EEEEEEEvNS4_8identityES10_S1A_vS1B_EENS_8epilogue10collective18CollectiveEpilogueINS1D_23Sm100TmaWarpSpecializedILi3ELi2ELi16ELb1ELb0EEEJSH_NS5_IJNSS_ISF_SC_EENSS_INSA_ILi32EEESC_EEEEESI_SJ_SI_SJ_NS1D_6fusion15FusionCallbacksIS1H_NS1M_17LinearCombinationISI_fSI_fLNS_15FloatRoundStyleE2EEESH_S1L_JEEENS4_5SM1004TMEM4LOAD26SM100_TMEM_LOAD_16dp256b4xENS4_13SM90_TMA_LOADENS11_INS12_ILi2ELi4ELi3EEES15_NSS_INS5_IJS16_S1J_EEENS5_IJS1J_SC_EEEEEEENS4_17SM75_U32x4_LDSM_NENS4_14SM90_TMA_STOREES21_NS4_17SM90_U32x4_STSM_NENS4_39AutoVectorizingCopyWithAssumedAlignmentILi128EEEEEEvvEEEEvNT_6ParamsE) ;  /* 0xffffff7c02187950 */ /* 0x000fea0003c3ffff */
        .weak           $__internal_1_$__cuda_sm10x_tcgen05_guardrail_trap_phase_invalid_during_alloc
        .type           $__internal_1_$__cuda_sm10x_tcgen05_guardrail_trap_phase_invalid_during_alloc,@function
        .size           $__internal_1_$__cuda_sm10x_tcgen05_guardrail_trap_phase_invalid_during_alloc,($__internal_2_$__cuda_sm10x_tcgen05_guardrail_trap_unallocated_columns_being_dealloced - $__internal_1_$__cuda_sm10x_tcgen05_guardrail_trap_phase_invalid_during_alloc)
$__internal_1_$__cuda_sm10x_tcgen05_guardrail_trap_phase_invalid_during_alloc:
[----:B------:R-:W-:Y:S05]  /*83a0*/  BPT.TRAP 0x1 ;  /* 0x000000040000795c */ /* 0x000fea0000300000 */
[----:B------:R-:W-:-:S04]  /*83b0*/  MOV R5, 0x0 ;  /* 0x0000000000057802 */ /* 0x000fc80000000f00 */
[----:B------:R-:W-:Y:S05]  /*83c0*/  RET.REL.NODEC R4 `(_ZN7cutlass13device_kernelINS_4gemm6kernel13GemmUniversalIN4cute5tupleIJiiiiEEENS1_10collective13CollectiveMmaINS1_35MainloopSm100TmaUmmaWarpSpecializedILi3ELi2ELi4ENS5_IJNS4_1CILi2EEESB_NSA_ILi1EEEEEEEENS5_IJNSA_ILi64EEESF_NSA_ILi128EEEEEENS_6half_tENS5_IJlSC_lEEESI_SJ_NS4_8TiledMMAINS4_8MMA_AtomIJNS4_20SM100_MMA_F16BF16_SSISI_SI_fLi64ELi64ELNS4_4UMMA5MajorE0ELSO_0ELNSN_7ScaleInE0ELSP_0EEEEEENS4_6LayoutINS5_IJSC_SC_SC_EEENS5_IJNSA_ILi0EEESU_SU_EEEEENS5_IJNS4_10UnderscoreESX_SX_EEEEENS4_23SM90_TMA_LOAD_MULTICASTENS4_14ComposedLayoutINS4_7SwizzleILi3ELi4ELi3EEENS4_18smem_ptr_flag_bitsILi16EEENSS_INS5_IJNSA_ILi8EEESF_EEENS5_IJSF_SC_EEEEEEEvNS4_8identityES10_S1A_vS1B_EENS_8epilogue10collective18CollectiveEpilogueINS1D_23Sm100TmaWarpSpecializedILi3ELi2ELi16ELb1ELb0EEEJSH_NS5_IJNSS_ISF_SC_EENSS_INSA_ILi32EEESC_EEEEESI_SJ_SI_SJ_NS1D_6fusion15FusionCallbacksIS1H_NS1M_17LinearCombinationISI_fSI_fLNS_15FloatRoundStyleE2EEESH_S1L_JEEENS4_5SM1004TMEM4LOAD26SM100_TMEM_LOAD_16dp256b4xENS4_13SM90_TMA_LOADENS11_INS12_ILi2ELi4ELi3EEES15_NSS_INS5_IJS16_S1J_EEENS5_IJS1J_SC_EEEEEEENS4_17SM75_U32x4_LDSM_NENS4_14SM90_TMA_STOREES21_NS4_17SM90_U32x4_STSM_NENS4_39AutoVectorizingCopyWithAssumedAlignmentILi128EEEEEEvvEEEEvNT_6ParamsE) ;  /* 0xffffff7c040c7950 */ /* 0x000fea0003c3ffff */
        .weak           $__internal_2_$__cuda_sm10x_tcgen05_guardrail_trap_unallocated_columns_being_dealloced
        .type           $__internal_2_$__cuda_sm10x_tcgen05_guardrail_trap_unallocated_columns_being_dealloced,@function
        .size           $__internal_2_$__cuda_sm10x_tcgen05_guardrail_trap_unallocated_columns_being_dealloced,(.L_x_162 - $__internal_2_$__cuda_sm10x_tcgen05_guardrail_trap_unallocated_columns_being_dealloced)
$__internal_2_$__cuda_sm10x_tcgen05_guardrail_trap_unallocated_columns_being_dealloced:
[----:B------:R-:W-:Y:S05]  /*83d0*/  BPT.TRAP 0x1 ;  /* 0x000000040000795c */ /* 0x000fea0000300000 */
[----:B------:R-:W-:-:S04]  /*83e0*/  HFMA2 R3, -RZ, RZ, 0, 0 ;  /* 0x00000000ff037431 */ /* 0x000fc800000001ff */
[----:B------:R-:W-:Y:S05]  /*83f0*/  RET.REL.NODEC R2 `(_ZN7cutlass13device_kernelINS_4gemm6kernel13GemmUniversalIN4cute5tupleIJiiiiEEENS1_10collective13CollectiveMmaINS1_35MainloopSm100TmaUmmaWarpSpecializedILi3ELi2ELi4ENS5_IJNS4_1CILi2EEESB_NSA_ILi1EEEEEEEENS5_IJNSA_ILi64EEESF_NSA_ILi128EEEEEENS_6half_tENS5_IJlSC_lEEESI_SJ_NS4_8TiledMMAINS4_8MMA_AtomIJNS4_20SM100_MMA_F16BF16_SSISI_SI_fLi64ELi64ELNS4_4UMMA5MajorE0ELSO_0ELNSN_7ScaleInE0ELSP_0EEEEEENS4_6LayoutINS5_IJSC_SC_SC_EEENS5_IJNSA_ILi0EEESU_SU_EEEEENS5_IJNS4_10UnderscoreESX_SX_EEEEENS4_23SM90_TMA_LOAD_MULTICASTENS4_14ComposedLayoutINS4_7SwizzleILi3ELi4ELi3EEENS4_18smem_ptr_flag_bitsILi16EEENSS_INS5_IJNSA_ILi8EEESF_EEENS5_IJSF_SC_EEEEEEEvNS4_8identityES10_S1A_vS1B_EENS_8epilogue10collective18CollectiveEpilogueINS1D_23Sm100TmaWarpSpecializedILi3ELi2ELi16ELb1ELb0EEEJSH_NS5_IJNSS_ISF_SC_EENSS_INSA_ILi32EEESC_EEEEESI_SJ_SI_SJ_NS1D_6fusion15FusionCallbacksIS1H_NS1M_17LinearCombinationISI_fSI_fLNS_15FloatRoundStyleE2EEESH_S1L_JEEENS4_5SM1004TMEM4LOAD26SM100_TMEM_LOAD_16dp256b4xENS4_13SM90_TMA_LOADENS11_INS12_ILi2ELi4ELi3EEES15_NSS_INS5_IJS16_S1J_EEENS5_IJS1J_SC_EEEEEEENS4_17SM75_U32x4_LDSM_NENS4_14SM90_TMA_STOREES21_NS4_17SM90_U32x4_STSM_NENS4_39AutoVectorizingCopyWithAssumedAlignmentILi128EEEEEEvvEEEEvNT_6ParamsE) ;  /* 0xffffff7c02007950 */ /* 0x000fea0003c3ffff */
.L_x_161:
[----:B------:R-:W-:-:S00]  /*8400*/  BRA `(.L_x_161) ;  /* 0xfffffffc00fc7947 */ /* 0x000fc0000383ffff */
[----:B------:R-:W-:-:S00]  /*8410*/  NOP ;  /* 0x0000000000007918 */ /* 0x000fc00000000000 */
        /* <DEDUP_REMOVED lines=14> */
.L_x_162:


//--------------------- .nv.global.init           --------------------------
	.section	.nv.global.init,"aw",@progbits
.nv.global.init:
	.type		$str$27,@object
	.size		$str$27,($str$28 - $str$27)
$str$27:
        /*0000*/ 	.byte	0x28, 0x61, 0x64, 0x64, 0x72, 0x65, 0x73, 0x73, 0x20, 0x26, 0x20, 0x6d, 0x61, 0x73, 0x6b, 0x29
        /*0010*/ 	.byte	0x20, 0x3d, 0x3d, 0x20, 0x30, 0x00
	.type		$str$28,@object
	.size		$str$28,($str$26 - $str$28)
$str$28:
        /*0016*/ 	.byte	0x2f, 0x74, 0x6d, 0x70, 0x2f, 0x63, 0x75, 0x74, 0x6c, 0x61, 0x73, 0x73, 0x5f, 0x73, 0x77, 0x65
        /*0026*/ 	.byte	0x65, 0x70, 0x5f, 0x73, 0x72, 0x63, 0x2f, 0x69, 0x6e, 0x63, 0x6c, 0x75, 0x64, 0x65, 0x2f, 0x63
        /*0036*/ 	.byte	0x75, 0x74, 0x65, 0x2f, 0x70, 0x6f, 0x69, 0x6e, 0x74, 0x65, 0x72, 0x5f, 0x66, 0x6c, 0x61, 0x67
        /*0046*/ 	.byte	0x67, 0x65, 0x64, 0x2e, 0x68, 0x70, 0x70, 0x00
	.type		$str$26,@object
	.size		$str$26,($str$25 - $str$26)
$str$26:
        /*004e*/ 	.byte	0x2f, 0x74, 0x6d, 0x70, 0x2f, 0x63, 0x75, 0x74, 0x6c, 0x61, 0x73, 0x73, 0x5f, 0x73, 0x77, 0x65
        /*005e*/ 	.byte	0x65, 0x70, 0x5f, 0x73, 0x72, 0x63, 0x2f, 0x69, 0x6e, 0x63, 0x6c, 0x75, 0x64, 0x65, 0x2f, 0x63
        /*006e*/ 	.byte	0x75, 0x74, 0x65, 0x2f, 0x61, 0x74, 0x6f, 0x6d, 0x2f, 0x63, 0x6f, 0x70, 0x79, 0x5f, 0x74, 0x72
        /*007e*/ 	.byte	0x61, 0x69, 0x74, 0x73, 0x5f, 0x73, 0x6d, 0x31, 0x30, 0x30, 0x2e, 0x68, 0x70, 0x70, 0x00
	.type		$str$25,@object
	.size		$str$25,(__unnamed_1 - $str$25)
$str$25:
        /*008d*/ 	.byte	0x28, 0x28, 0x75, 0x69, 0x6e, 0x74, 0x33, 0x32, 0x5f, 0x74, 0x28, 0x74, 0x68, 0x72, 0x65, 0x61
        /*009d*/ 	.byte	0x64, 0x49, 0x64, 0x78, 0x2e, 0x78, 0x29, 0x20, 0x2f, 0x20, 0x33, 0x32, 0x29, 0x20, 0x25, 0x20
        /*00ad*/ 	.byte	0x34, 0x29, 0x20, 0x3d, 0x3d, 0x20, 0x28, 0x28, 0x28, 0x74, 0x6d, 0x65, 0x6d, 0x5f, 0x61, 0x64
        /*00bd*/ 	.byte	0x64, 0x72, 0x20, 0x3e, 0x3e, 0x20, 0x31, 0x36, 0x29, 0x20, 0x2f, 0x20, 0x33, 0x32, 0x29, 0x20
        /*00cd*/ 	.byte	0x25, 0x20, 0x34, 0x29, 0x00
	.type		__unnamed_1,@object
	.size		__unnamed_1,(__unnamed_2 - __unnamed_1)
__unnamed_1:
        /*00d2*/ 	.byte	0x61, 0x75, 0x74, 0x6f, 0x20, 0x63, 0x75, 0x74, 0x65, 0x3a, 0x3a, 0x61, 0x73, 0x5f, 0x70, 0x6f
        /* <DEDUP_REMOVED lines=24> */
        /*0262*/ 	.byte	0x3e, 0x3e, 0x3e, 0x5d, 0x00
	.type		__unnamed_2,@object
	.size		__unnamed_2,(.L_2 - __unnamed_2)
__unnamed_2:
        /* <DEDUP_REMOVED lines=46> */
.L_2:


//--------------------- .nv.shared._ZN7cutlass13device_kernelINS_4gemm6kernel13GemmUniversalIN4cute5tupleIJiiiiEEENS1_10collective13CollectiveMmaINS1_35MainloopSm100TmaUmmaWarpSpecializedILi3ELi2ELi4ENS5_IJNS4_1CILi2EEESB_NSA_ILi1EEEEEEEENS5_IJNSA_ILi64EEESF_NSA_ILi128EEEEEENS_6half_tENS5_IJlSC_lEEESI_SJ_NS4_8TiledMMAINS4_8MMA_AtomIJNS4_20SM100_MMA_F16BF16_SSISI_SI_fLi64ELi64ELNS4_4UMMA5MajorE0ELSO_0ELNSN_7ScaleInE0ELSP_0EEEEEENS4_6LayoutINS5_IJSC_SC_SC_EEENS5_IJNSA_ILi0EEESU_SU_EEEEENS5_IJNS4_10UnderscoreESX_SX_EEEEENS4_23SM90_TMA_LOAD_MULTICASTENS4_14ComposedLayoutINS4_7SwizzleILi3ELi4ELi3EEENS4_18smem_ptr_flag_bitsILi16EEENSS_INS5_IJNSA_ILi8EEESF_EEENS5_IJSF_SC_EEEEEEEvNS4_8identityES10_S1A_vS1B_EENS_8epilogue10collective18CollectiveEpilogueINS1D_23Sm100TmaWarpSpecializedILi3ELi2ELi16ELb1ELb0EEEJSH_NS5_IJNSS_ISF_SC_EENSS_INSA_ILi32EEESC_EEEEESI_SJ_SI_SJ_NS1D_6fusion15FusionCallbacksIS1H_NS1M_17LinearCombinationISI_fSI_fLNS_15FloatRoundStyleE2EEESH_S1L_JEEENS4_5SM1004TMEM4LOAD26SM100_TMEM_LOAD_16dp256b4xENS4_13SM90_TMA_LOADENS11_INS12_ILi2ELi4ELi3EEES15_NSS_INS5_IJS16_S1J_EEENS5_IJS1J_SC_EEEEEEENS4_17SM75_U32x4_LDSM_NENS4_14SM90_TMA_STOREES21_NS4_17SM90_U32x4_STSM_NENS4_39AutoVectorizingCopyWithAssumedAlignmentILi128EEEEEEvvEEEEvNT_6ParamsE --------------------------
	.section	.nv.shared._ZN7cutlass13device_kernelINS_4gemm6kernel13GemmUniversalIN4cute5tupleIJiiiiEEENS1_10collective13CollectiveMmaINS1_35MainloopSm100TmaUmmaWarpSpecializedILi3ELi2ELi4ENS5_IJNS4_1CILi2EEESB_NSA_ILi1EEEEEEEENS5_IJNSA_ILi64EEESF_NSA_ILi128EEEEEENS_6half_tENS5_IJlSC_lEEESI_SJ_NS4_8TiledMMAINS4_8MMA_AtomIJNS4_20SM100_MMA_F16BF16_SSISI_SI_fLi64ELi64ELNS4_4UMMA5MajorE0ELSO_0ELNSN_7ScaleInE0ELSP_0EEEEEENS4_6LayoutINS5_IJSC_SC_SC_EEENS5_IJNSA_ILi0EEESU_SU_EEEEENS5_IJNS4_10UnderscoreESX_SX_EEEEENS4_23SM90_TMA_LOAD_MULTICASTENS4_14ComposedLayoutINS4_7SwizzleILi3ELi4ELi3EEENS4_18smem_ptr_flag_bitsILi16EEENSS_INS5_IJNSA_ILi8EEESF_EEENS5_IJSF_SC_EEEEEEEvNS4_8identityES10_S1A_vS1B_EENS_8epilogue10collective18CollectiveEpilogueINS1D_23Sm100TmaWarpSpecializedILi3ELi2ELi16ELb1ELb0EEEJSH_NS5_IJNSS_ISF_SC_EENSS_INSA_ILi32EEESC_EEEEESI_SJ_SI_SJ_NS1D_6fusion15FusionCallbacksIS1H_NS1M_17LinearCombinationISI_fSI_fLNS_15FloatRoundStyleE2EEESH_S1L_JEEENS4_5SM1004TMEM4LOAD26SM100_TMEM_LOAD_16dp256b4xENS4_13SM90_TMA_LOADENS11_INS12_ILi2ELi4ELi3EEES15_NSS_INS5_IJS16_S1J_EEENS5_IJS1J_SC_EEEEEEENS4_17SM75_U32x4_LDSM_NENS4_14SM90_TMA_STOREES21_NS4_17SM90_U32x4_STSM_NENS4_39AutoVectorizingCopyWithAssumedAlignmentILi128EEEEEEvvEEEEvNT_6ParamsE,"aw",@nobits
	.sectionflags	@""
	.align	16
	.zero		1024


//--------------------- .nv.shared.reserved.0     --------------------------
	.section	.nv.shared.reserved.0,"aw",@nobits
	.weak		__nv_reservedSMEM_offset_0_alias
	.size		__nv_reservedSMEM_offset_0_alias, 0, 64
	.other		__nv_reservedSMEM_offset_0_alias,@"STO_CUDA_RESERVED_SHARED STV_DEFAULT"
__nv_reservedSMEM_offset_0_alias:
	.zero		0
.nv.shared.reserved.0:
	.zero		64
	.weak		__nv_reservedSMEM_tcgen05_partition
	.type		__nv_reservedSMEM_tcgen05_partition,@object
	.size		__nv_reservedSMEM_tcgen05_partition,(.L_0 - __nv_reservedSMEM_tcgen05_partition)
__nv_reservedSMEM_tcgen05_partition:
	.zero		32
.L_0:


//--------------------- .nv.global                --------------------------
	.section	.nv.global,"aw",@nobits
.nv.global:
	.type		_ZN39_INTERNAL_eb303732_4_k_cu_28eafeee_70524cute1_E,@object
	.size		_ZN39_INTERNAL_eb303732_4_k_cu_28eafeee_70524cute1_E,(_ZN39_INTERNAL_eb303732_4_k_cu_28eafeee_70524cuda3std3__45__cpo6cbeginE - _ZN39_INTERNAL_eb303732_4_k_cu_28eafeee_70524cute1_E)
_ZN39_INTERNAL_eb303732_4_k_cu_28eafeee_70524cute1_E:
	.zero		1
	.type		_ZN39_INTERNAL_eb303732_4_k_cu_28eafeee_70524cuda3std3__45__cpo6cbeginE,@object
	.size		_ZN39_INTERNAL_eb303732_4_k_cu_28eafeee_70524cuda3std3__45__cpo6cbeginE,(_ZN39_INTERNAL_eb303732_4_k_cu_28eafeee_70524cuda3std3__48in_placeE - _ZN39_INTERNAL_eb303732_4_k_cu_28eafeee_70524cuda3std3__45__cpo6cbeginE)
_ZN39_INTERNAL_eb303732_4_k_cu_28eafeee_70524cuda3std3__45__cpo6cbeginE:
	.zero		1
	.type		_ZN39_INTERNAL_eb303732_4_k_cu_28eafeee_70524cuda3std3__48in_placeE,@object
	.size		_ZN39_INTERNAL_eb303732_4_k_cu_28eafeee_70524cuda3std3__48in_placeE,(_ZN39_INTERNAL_eb303732_4_k_cu_28eafeee_70524cuda3std6ranges3__45__cpo9iter_moveE - _ZN39_INTERNAL_eb303732_4_k_cu_28eafeee_70524cuda3std3__48in_placeE)
_ZN39_INTERNAL_eb303732_4_k_cu_28eafeee_70524cuda3std3__48in_placeE:
	.zero		1
	.type		_ZN39_INTERNAL_eb303732_4_k_cu_28eafeee_70524cuda3std6ranges3__45__cpo9iter_moveE,@object
	.size		_ZN39_INTERNAL_eb303732_4_k_cu_28eafeee_70524cuda3std6ranges3__45__cpo9iter_moveE,(_ZN39_INTERNAL_eb303732_4_k_cu_28eafeee_70524cuda3std3__45__cpo5beginE - _ZN39_INTERNAL_eb303732_4_k_cu_28eafeee_70524cuda3std6ranges3__45__cpo9iter_moveE)
_ZN39_INTERNAL_eb303732_4_k_cu_28eafeee_70524cuda3std6ranges3__45__cpo9iter_moveE:
	.zero		1
	.type		_ZN39_INTERNAL_eb303732_4_k_cu_28eafeee_70524cuda3std3__45__cpo5beginE,@object
	.size		_ZN39_INTERNAL_eb303732_4_k_cu_28eafeee_70524cuda3std3__45__cpo5beginE,(_ZN39_INTERNAL_eb303732_4_k_cu_28eafeee_70524cuda3std3__441_GLOBAL__N__eb303732_4_k_cu_28eafeee_70526ignoreE - _ZN39_INTERNAL_eb303732_4_k_cu_28eafeee_70524cuda3std3__45__cpo5beginE)
_ZN39_INTERNAL_eb303732_4_k_cu_28eafeee_70524cuda3std3__45__cpo5beginE:
	.zero		1
	.type		_ZN39_INTERNAL_eb303732_4_k_cu_28eafeee_70524cuda3std3__441_GLOBAL__N__eb303732_4_k_cu_28eafeee_70526ignoreE,@object
	.size		_ZN39_INTERNAL_eb303732_4_k_cu_28eafeee_70524cuda3std3__441_GLOBAL__N__eb303732_4_k_cu_28eafeee_70526ignoreE,(_ZN39_INTERNAL_eb303732_4_k_cu_28eafeee_70524cute7productE - _ZN39_INTERNAL_eb303732_4_k_cu_28eafeee_70524cuda3std3__441_GLOBAL__N__eb303732_4_k_cu_28eafeee_70526ignoreE)
_ZN39_INTERNAL_eb303732_4_k_cu_28eafeee_70524cuda3std3__441_GLOBAL__N__eb303732_4_k_cu_28eafeee_70526ignoreE:
	.zero		1
	.type		_ZN39_INTERNAL_eb303732_4_k_cu_28eafeee_70524cute7productE,@object
	.size		_ZN39_INTERNAL_eb303732_4_k_cu_28eafeee_70524cute7productE,(_ZN39_INTERNAL_eb303732_4_k_cu_28eafeee_70524cuda3std3__45__cpo3endE - _ZN39_INTERNAL_eb303732_4_k_cu_28eafeee_70524cute7productE)
_ZN39_INTERNAL_eb303732_4_k_cu_28eafeee_70524cute7productE:
	.zero		1
	.type		_ZN39_INTERNAL_eb303732_4_k_cu_28eafeee_70524cuda3std3__45__cpo3endE,@object
	.size		_ZN39_INTERNAL_eb303732_4_k_cu_28eafeee_70524cuda3std3__45__cpo3endE,(_ZN39_INTERNAL_eb303732_4_k_cu_28eafeee_70524cuda3std3__419piecewise_constructE - _ZN39_INTERNAL_eb303732_4_k_cu_28eafeee_70524cuda3std3__45__cpo3endE)
_ZN39_INTERNAL_eb303732_4_k_cu_28eafeee_70524cuda3std3__45__cpo3endE:
	.zero		1
	.type		_ZN39_INTERNAL_eb303732_4_k_cu_28eafeee_70524cuda3std3__419piecewise_constructE,@object
	.size		_ZN39_INTERNAL_eb303732_4_k_cu_28eafeee_70524cuda3std3__419piecewise_constructE,(_ZN39_INTERNAL_eb303732_4_k_cu_28eafeee_70524cuda3std3__45__cpo4cendE - _ZN39_INTERNAL_eb303732_4_k_cu_28eafeee_70524cuda3std3__419piecewise_constructE)
_ZN39_INTERNAL_eb303732_4_k_cu_28eafeee_70524cuda3std3__419piecewise_constructE:
	.zero		1
	.type		_ZN39_INTERNAL_eb303732_4_k_cu_28eafeee_70524cuda3std3__45__cpo4cendE,@object
	.size		_ZN39_INTERNAL_eb303732_4_k_cu_28eafeee_70524cuda3std3__45__cpo4cendE,(_ZN39_INTERNAL_eb303732_4_k_cu_28eafeee_70524cuda3std6ranges3__45__cpo4swapE - _ZN39_INTERNAL_eb303732_4_k_cu_28eafeee_70524cuda3std3__45__cpo4cendE)
_ZN39_INTERNAL_eb303732_4_k_cu_28eafeee_70524cuda3std3__45__cpo4cendE:
	.zero		1
	.type		_ZN39_INTERNAL_eb303732_4_k_cu_28eafeee_70524cuda3std6ranges3__45__cpo4swapE,@object
	.size		_ZN39_INTERNAL_eb303732_4_k_cu_28eafeee_70524cuda3std6ranges3__45__cpo4swapE,(.L_10 - _ZN39_INTERNAL_eb303732_4_k_cu_28eafeee_70524cuda3std6ranges3__45__cpo4swapE)
_ZN39_INTERNAL_eb303732_4_k_cu_28eafeee_70524cuda3std6ranges3__45__cpo4swapE:
	.zero		1
.L_10:


//--------------------- .nv.constant0._ZN7cutlass13device_kernelINS_4gemm6kernel13GemmUniversalIN4cute5tupleIJiiiiEEENS1_10collective13CollectiveMmaINS1_35MainloopSm100TmaUmmaWarpSpecializedILi3ELi2ELi4ENS5_IJNS4_1CILi2EEESB_NSA_ILi1EEEEEEEENS5_IJNSA_ILi64EEESF_NSA_ILi128EEEEEENS_6half_tENS5_IJlSC_lEEESI_SJ_NS4_8TiledMMAINS4_8MMA_AtomIJNS4_20SM100_MMA_F16BF16_SSISI_SI_fLi64ELi64ELNS4_4UMMA5MajorE0ELSO_0ELNSN_7ScaleInE0ELSP_0EEEEEENS4_6LayoutINS5_IJSC_SC_SC_EEENS5_IJNSA_ILi0EEESU_SU_EEEEENS5_IJNS4_10UnderscoreESX_SX_EEEEENS4_23SM90_TMA_LOAD_MULTICASTENS4_14ComposedLayoutINS4_7SwizzleILi3ELi4ELi3EEENS4_18smem_ptr_flag_bitsILi16EEENSS_INS5_IJNSA_ILi8EEESF_EEENS5_IJSF_SC_EEEEEEEvNS4_8identityES10_S1A_vS1B_EENS_8epilogue10collective18CollectiveEpilogueINS1D_23Sm100TmaWarpSpecializedILi3ELi2ELi16ELb1ELb0EEEJSH_NS5_IJNSS_ISF_SC_EENSS_INSA_ILi32EEESC_EEEEESI_SJ_SI_SJ_NS1D_6fusion15FusionCallbacksIS1H_NS1M_17LinearCombinationISI_fSI_fLNS_15FloatRoundStyleE2EEESH_S1L_JEEENS4_5SM1004TMEM4LOAD26SM100_TMEM_LOAD_16dp256b4xENS4_13SM90_TMA_LOADENS11_INS12_ILi2ELi4ELi3EEES15_NSS_INS5_IJS16_S1J_EEENS5_IJS1J_SC_EEEEEEENS4_17SM75_U32x4_LDSM_NENS4_14SM90_TMA_STOREES21_NS4_17SM90_U32x4_STSM_NENS4_39AutoVectorizingCopyWithAssumedAlignmentILi128EEEEEEvvEEEEvNT_6ParamsE --------------------------
	.section	.nv.constant0._ZN7cutlass13device_kernelINS_4gemm6kernel13GemmUniversalIN4cute5tupleIJiiiiEEENS1_10collective13CollectiveMmaINS1_35MainloopSm100TmaUmmaWarpSpecializedILi3ELi2ELi4ENS5_IJNS4_1CILi2EEESB_NSA_ILi1EEEEEEEENS5_IJNSA_ILi64EEESF_NSA_ILi128EEEEEENS_6half_tENS5_IJlSC_lEEESI_SJ_NS4_8TiledMMAINS4_8MMA_AtomIJNS4_20SM100_MMA_F16BF16_SSISI_SI_fLi64ELi64ELNS4_4UMMA5MajorE0ELSO_0ELNSN_7ScaleInE0ELSP_0EEEEEENS4_6LayoutINS5_IJSC_SC_SC_EEENS5_IJNSA_ILi0EEESU_SU_EEEEENS5_IJNS4_10UnderscoreESX_SX_EEEEENS4_23SM90_TMA_LOAD_MULTICASTENS4_14ComposedLayoutINS4_7SwizzleILi3ELi4ELi3EEENS4_18smem_ptr_flag_bitsILi16EEENSS_INS5_IJNSA_ILi8EEESF_EEENS5_IJSF_SC_EEEEEEEvNS4_8identityES10_S1A_vS1B_EENS_8epilogue10collective18CollectiveEpilogueINS1D_23Sm100TmaWarpSpecializedILi3ELi2ELi16ELb1ELb0EEEJSH_NS5_IJNSS_ISF_SC_EENSS_INSA_ILi32EEESC_EEEEESI_SJ_SI_SJ_NS1D_6fusion15FusionCallbacksIS1H_NS1M_17LinearCombinationISI_fSI_fLNS_15FloatRoundStyleE2EEESH_S1L_JEEENS4_5SM1004TMEM4LOAD26SM100_TMEM_LOAD_16dp256b4xENS4_13SM90_TMA_LOADENS11_INS12_ILi2ELi4ELi3EEES15_NSS_INS5_IJS16_S1J_EEENS5_IJS1J_SC_EEEEEEENS4_17SM75_U32x4_LDSM_NENS4_14SM90_TMA_STOREES21_NS4_17SM90_U32x4_STSM_NENS4_39AutoVectorizingCopyWithAssumedAlignmentILi128EEEEEEvvEEEEvNT_6ParamsE,"a",@progbits
	.sectionflags	@""
	.align	4
.nv.constant0._ZN7cutlass13device_kernelINS_4gemm6kernel13GemmUniversalIN4cute5tupleIJiiiiEEENS1_10collective13CollectiveMmaINS1_35MainloopSm100TmaUmmaWarpSpecializedILi3ELi2ELi4ENS5_IJNS4_1CILi2EEESB_NSA_ILi1EEEEEEEENS5_IJNSA_ILi64EEESF_NSA_ILi128EEEEEENS_6half_tENS5_IJlSC_lEEESI_SJ_NS4_8TiledMMAINS4_8MMA_AtomIJNS4_20SM100_MMA_F16BF16_SSISI_SI_fLi64ELi64ELNS4_4UMMA5MajorE0ELSO_0ELNSN_7ScaleInE0ELSP_0EEEEEENS4_6LayoutINS5_IJSC_SC_SC_EEENS5_IJNSA_ILi0EEESU_SU_EEEEENS5_IJNS4_10UnderscoreESX_SX_EEEEENS4_23SM90_TMA_LOAD_MULTICASTENS4_14ComposedLayoutINS4_7SwizzleILi3ELi4ELi3EEENS4_18smem_ptr_flag_bitsILi16EEENSS_INS5_IJNSA_ILi8EEESF_EEENS5_IJSF_SC_EEEEEEEvNS4_8identityES10_S1A_vS1B_EENS_8epilogue10collective18CollectiveEpilogueINS1D_23Sm100TmaWarpSpecializedILi3ELi2ELi16ELb1ELb0EEEJSH_NS5_IJNSS_ISF_SC_EENSS_INSA_ILi32EEESC_EEEEESI_SJ_SI_SJ_NS1D_6fusion15FusionCallbacksIS1H_NS1M_17LinearCombinationISI_fSI_fLNS_15FloatRoundStyleE2EEESH_S1L_JEEENS4_5SM1004TMEM4LOAD26SM100_TMEM_LOAD_16dp256b4xENS4_13SM90_TMA_LOADENS11_INS12_ILi2ELi4ELi3EEES15_NSS_INS5_IJS16_S1J_EEENS5_IJS1J_SC_EEEEEEENS4_17SM75_U32x4_LDSM_NENS4_14SM90_TMA_STOREES21_NS4_17SM90_U32x4_STSM_NENS4_39AutoVectorizingCopyWithAssumedAlignmentILi128EEEEEEvvEEEEvNT_6ParamsE:
	.zero		2944


//--------------------- SYMBOLS --------------------------

	.type		.nv.reservedSmem.offset0,@object
	.size		.nv.reservedSmem.offset0,0x4
	.type		.nv.reservedSmem.cap,@object
	.size		.nv.reservedSmem.cap,0x4
	.type		__assertfail,@function
